//
// Generated by NVIDIA NVVM Compiler
//
// Compiler Build ID: CL-36424714
// Cuda compilation tools, release 13.0, V13.0.88
// Based on NVVM 20.0.0
//

.version 9.0
.target sm_100
.address_size 64

	// .globl	_Z20convolutionKernel_WBiiiiPfiiiS_S_S_iiiii

.visible .entry _Z20convolutionKernel_WBiiiiPfiiiS_S_S_iiiii(
	.param .u32 _Z20convolutionKernel_WBiiiiPfiiiS_S_S_iiiii_param_0,
	.param .u32 _Z20convolutionKernel_WBiiiiPfiiiS_S_S_iiiii_param_1,
	.param .u32 _Z20convolutionKernel_WBiiiiPfiiiS_S_S_iiiii_param_2,
	.param .u32 _Z20convolutionKernel_WBiiiiPfiiiS_S_S_iiiii_param_3,
	.param .u64 .ptr .align 1 _Z20convolutionKernel_WBiiiiPfiiiS_S_S_iiiii_param_4,
	.param .u32 _Z20convolutionKernel_WBiiiiPfiiiS_S_S_iiiii_param_5,
	.param .u32 _Z20convolutionKernel_WBiiiiPfiiiS_S_S_iiiii_param_6,
	.param .u32 _Z20convolutionKernel_WBiiiiPfiiiS_S_S_iiiii_param_7,
	.param .u64 .ptr .align 1 _Z20convolutionKernel_WBiiiiPfiiiS_S_S_iiiii_param_8,
	.param .u64 .ptr .align 1 _Z20convolutionKernel_WBiiiiPfiiiS_S_S_iiiii_param_9,
	.param .u64 .ptr .align 1 _Z20convolutionKernel_WBiiiiPfiiiS_S_S_iiiii_param_10,
	.param .u32 _Z20convolutionKernel_WBiiiiPfiiiS_S_S_iiiii_param_11,
	.param .u32 _Z20convolutionKernel_WBiiiiPfiiiS_S_S_iiiii_param_12,
	.param .u32 _Z20convolutionKernel_WBiiiiPfiiiS_S_S_iiiii_param_13,
	.param .u32 _Z20convolutionKernel_WBiiiiPfiiiS_S_S_iiiii_param_14,
	.param .u32 _Z20convolutionKernel_WBiiiiPfiiiS_S_S_iiiii_param_15
)
{
	.reg .pred 	%p<148>;
	.reg .b32 	%r<521>;
	.reg .b32 	%f<94>;
	.reg .b64 	%rd<23>;

	ld.param.u32 	%r202, [_Z20convolutionKernel_WBiiiiPfiiiS_S_S_iiiii_param_0];
	ld.param.u32 	%r204, [_Z20convolutionKernel_WBiiiiPfiiiS_S_S_iiiii_param_2];
	ld.param.u32 	%r205, [_Z20convolutionKernel_WBiiiiPfiiiS_S_S_iiiii_param_3];
	ld.param.u64 	%rd5, [_Z20convolutionKernel_WBiiiiPfiiiS_S_S_iiiii_param_4];
	ld.param.u32 	%r206, [_Z20convolutionKernel_WBiiiiPfiiiS_S_S_iiiii_param_5];
	ld.param.u32 	%r207, [_Z20convolutionKernel_WBiiiiPfiiiS_S_S_iiiii_param_6];
	ld.param.u32 	%r208, [_Z20convolutionKernel_WBiiiiPfiiiS_S_S_iiiii_param_7];
	ld.param.u64 	%rd6, [_Z20convolutionKernel_WBiiiiPfiiiS_S_S_iiiii_param_8];
	ld.param.u64 	%rd7, [_Z20convolutionKernel_WBiiiiPfiiiS_S_S_iiiii_param_9];
	ld.param.u64 	%rd8, [_Z20convolutionKernel_WBiiiiPfiiiS_S_S_iiiii_param_10];
	ld.param.u32 	%r214, [_Z20convolutionKernel_WBiiiiPfiiiS_S_S_iiiii_param_11];
	ld.param.u32 	%r210, [_Z20convolutionKernel_WBiiiiPfiiiS_S_S_iiiii_param_12];
	ld.param.u32 	%r211, [_Z20convolutionKernel_WBiiiiPfiiiS_S_S_iiiii_param_13];
	ld.param.u32 	%r212, [_Z20convolutionKernel_WBiiiiPfiiiS_S_S_iiiii_param_14];
	ld.param.u32 	%r213, [_Z20convolutionKernel_WBiiiiPfiiiS_S_S_iiiii_param_15];
	cvta.to.global.u64 	%rd1, %rd8;
	mov.u32 	%r215, %ctaid.x;
	mov.u32 	%r216, %ntid.x;
	mov.u32 	%r217, %tid.x;
	mad.lo.s32 	%r1, %r215, %r216, %r217;
	mov.u32 	%r218, %ctaid.y;
	mov.u32 	%r219, %ntid.y;
	mov.u32 	%r220, %tid.y;
	mad.lo.s32 	%r221, %r218, %r219, %r220;
	mov.u32 	%r3, %ctaid.z;
	setp.ge.s32 	%p5, %r1, %r210;
	setp.ge.s32 	%p6, %r221, %r214;
	or.pred  	%p7, %p5, %p6;
	setp.ge.s32 	%p8, %r3, %r206;
	or.pred  	%p9, %p8, %p7;
	setp.lt.s32 	%p10, %r202, 1;
	or.pred  	%p11, %p9, %p10;
	@%p11 bra 	$L__BB0_123;
	ld.param.u32 	%r444, [_Z20convolutionKernel_WBiiiiPfiiiS_S_S_iiiii_param_1];
	cvta.to.global.u64 	%rd9, %rd7;
	setp.gt.s32 	%p12, %r444, 0;
	mul.lo.s32 	%r222, %r212, %r221;
	sub.s32 	%r4, %r222, %r211;
	mul.lo.s32 	%r223, %r212, %r1;
	sub.s32 	%r5, %r223, %r211;
	setp.eq.s32 	%p13, %r213, 4;
	add.s32 	%r224, %r213, -1;
	mov.b32 	%r225, 1;
	shl.b32 	%r226, %r225, %r224;
	mov.b32 	%r227, -1;
	shl.b32 	%r228, %r227, %r213;
	not.b32 	%r6, %r228;
	add.s32 	%r229, %r226, -128;
	selp.b32 	%r7, -117, %r229, %p13;
	add.s32 	%r230, %r213, 2;
	shl.b32 	%r231, %r227, %r230;
	not.b32 	%r8, %r231;
	add.s32 	%r232, %r213, 1;
	shl.b32 	%r233, %r227, %r232;
	not.b32 	%r234, %r233;
	mov.b32 	%r235, -2;
	shl.b32 	%r236, %r235, %r224;
	add.s32 	%r237, %r236, 2;
	selp.b32 	%r238, -20, %r237, %p13;
	add.s32 	%r9, %r238, %r234;
	mul.wide.u32 	%rd10, %r3, 4;
	add.s64 	%rd2, %rd9, %rd10;
	setp.eq.s32 	%p14, %r230, 4;
	shl.b32 	%r239, %r225, %r232;
	add.s32 	%r240, %r239, -128;
	selp.b32 	%r10, -117, %r240, %p14;
	add.s32 	%r11, %r233, 1;
	mov.f32 	%f18, 0f00000000;
	mov.f32 	%f19, 0f3F000000;
	mul.rn.f32 	%f20, %f19, %f18;
	mov.f32 	%f21, 0f3DF6384F;
	mul.rn.f32 	%f22, %f21, %f18;
	fma.rn.f32 	%f23, %f20, 0f3FB8AA3B, 0f00000000;
	add.f32 	%f24, %f23, 0f00000000;
	mul.f32 	%f25, %f22, 0f40400000;
	fma.rn.f32 	%f26, %f25, %f20, %f24;
	fma.rn.f32 	%f27, %f22, 0f00000000, %f26;
	mov.f32 	%f28, 0f3F800000;
	add.rn.f32 	%f29, %f28, %f27;
	mov.f32 	%f30, 0fBF800000;
	add.rn.f32 	%f31, %f29, %f30;
	neg.f32 	%f32, %f31;
	add.rn.f32 	%f33, %f27, %f32;
	mov.f32 	%f34, 0fC1900000;
	mul.rn.f32 	%f35, %f29, %f34;
	neg.f32 	%f36, %f35;
	fma.rn.f32 	%f37, %f29, 0fC1900000, %f36;
	fma.rn.f32 	%f38, %f33, 0fC1900000, %f37;
	cvt.rni.f32.f32 	%f39, %f35;
	sub.f32 	%f40, %f35, %f39;
	add.f32 	%f41, %f40, %f38;
	fma.rn.f32 	%f42, %f41, 0f391FCB8E, 0f3AAF85ED;
	fma.rn.f32 	%f43, %f42, %f41, 0f3C1D9856;
	fma.rn.f32 	%f44, %f43, %f41, 0f3D6357BB;
	fma.rn.f32 	%f45, %f44, %f41, 0f3E75FDEC;
	fma.rn.f32 	%f46, %f45, %f41, 0f3F317218;
	fma.rn.f32 	%f47, %f46, %f41, 0f3F800000;
	cvt.rzi.s32.f32 	%r241, %f39;
	setp.gt.f32 	%p15, %f39, 0f00000000;
	selp.b32 	%r242, 0, -2097152000, %p15;
	add.s32 	%r243, %r242, 2130706432;
	mov.b32 	%f48, %r243;
	mul.f32 	%f49, %f47, %f48;
	shl.b32 	%r244, %r241, 23;
	sub.s32 	%r245, %r244, %r242;
	mov.b32 	%f50, %r245;
	mul.f32 	%f51, %f49, %f50;
	abs.f32 	%f52, %f35;
	setp.gt.f32 	%p16, %f52, 0f43180000;
	setp.lt.f32 	%p17, %f35, 0f00000000;
	selp.f32 	%f53, 0f00000000, 0f7F800000, %p17;
	selp.f32 	%f1, %f53, %f51, %p16;
	@%p12 bra 	$L__BB0_7;
	mov.b32 	%r512, 0;
$L__BB0_3:
	ld.global.u32 	%r178, [%rd2];
	shr.u32 	%r247, %r178, 23;
	and.b32  	%r513, %r247, 255;
	and.b32  	%r180, %r178, 8388607;
	shr.u32 	%r185, %r180, 14;
	and.b32  	%r248, %r178, 8192;
	setp.eq.s32 	%p18, %r248, 0;
	and.b32  	%r249, %r178, 24575;
	setp.eq.s32 	%p19, %r249, 0;
	or.pred  	%p20, %p18, %p19;
	@%p20 bra 	$L__BB0_5;
	add.s32 	%r250, %r185, 1;
	setp.eq.s32 	%p21, %r185, 511;
	selp.u32 	%r251, 1, 0, %p21;
	add.s32 	%r513, %r513, %r251;
	selp.b32 	%r185, 0, %r250, %p21;
$L__BB0_5:
	setp.ne.s32 	%p22, %r513, 255;
	@%p22 bra 	$L__BB0_111;
	setp.ne.s32 	%p25, %r180, 0;
	selp.u32 	%r516, 1, 0, %p25;
	mov.u32 	%r515, %r8;
	bra.uni 	$L__BB0_114;
$L__BB0_7:
	setp.gt.s32 	%p35, %r207, 0;
	@%p35 bra 	$L__BB0_14;
	mov.b32 	%r503, 0;
$L__BB0_9:
	ld.global.u32 	%r153, [%rd2];
	shr.u32 	%r283, %r153, 23;
	and.b32  	%r504, %r283, 255;
	and.b32  	%r155, %r153, 8388607;
	shr.u32 	%r505, %r155, 14;
	and.b32  	%r284, %r153, 8192;
	setp.eq.s32 	%p36, %r284, 0;
	and.b32  	%r285, %r153, 24575;
	setp.eq.s32 	%p37, %r285, 0;
	or.pred  	%p38, %p36, %p37;
	@%p38 bra 	$L__BB0_11;
	add.s32 	%r286, %r505, 1;
	setp.eq.s32 	%p39, %r505, 511;
	selp.u32 	%r287, 1, 0, %p39;
	add.s32 	%r504, %r504, %r287;
	selp.b32 	%r505, 0, %r286, %p39;
$L__BB0_11:
	setp.eq.s32 	%p40, %r504, 255;
	@%p40 bra 	$L__BB0_101;
	add.s32 	%r161, %r10, %r504;
	setp.lt.s32 	%p41, %r161, 0;
	@%p41 bra 	$L__BB0_100;
	setp.lt.u32 	%p42, %r161, %r8;
	min.u32 	%r506, %r161, %r8;
	selp.b32 	%r507, %r505, 0, %p42;
	bra.uni 	$L__BB0_102;
$L__BB0_14:
	setp.gt.s32 	%p53, %r208, 0;
	@%p53 bra 	$L__BB0_21;
	mov.b32 	%r494, 0;
$L__BB0_16:
	ld.global.u32 	%r128, [%rd2];
	shr.u32 	%r319, %r128, 23;
	and.b32  	%r495, %r319, 255;
	and.b32  	%r130, %r128, 8388607;
	shr.u32 	%r496, %r130, 14;
	and.b32  	%r320, %r128, 8192;
	setp.eq.s32 	%p54, %r320, 0;
	and.b32  	%r321, %r128, 24575;
	setp.eq.s32 	%p55, %r321, 0;
	or.pred  	%p56, %p54, %p55;
	@%p56 bra 	$L__BB0_18;
	add.s32 	%r322, %r496, 1;
	setp.eq.s32 	%p57, %r496, 511;
	selp.u32 	%r323, 1, 0, %p57;
	add.s32 	%r495, %r495, %r323;
	selp.b32 	%r496, 0, %r322, %p57;
$L__BB0_18:
	setp.eq.s32 	%p58, %r495, 255;
	@%p58 bra 	$L__BB0_90;
	add.s32 	%r136, %r10, %r495;
	setp.lt.s32 	%p59, %r136, 0;
	@%p59 bra 	$L__BB0_89;
	setp.lt.u32 	%p60, %r136, %r8;
	min.u32 	%r497, %r136, %r8;
	selp.b32 	%r498, %r496, 0, %p60;
	bra.uni 	$L__BB0_91;
$L__BB0_21:
	cvta.to.global.u64 	%rd3, %rd5;
	cvta.to.global.u64 	%rd4, %rd6;
	mov.b32 	%r447, 0;
$L__BB0_22:
	mov.b32 	%r461, 0;
	ld.param.u32 	%r445, [_Z20convolutionKernel_WBiiiiPfiiiS_S_S_iiiii_param_1];
	mov.u32 	%r119, %r461;
	mov.u32 	%r492, %r461;
	mov.u32 	%r491, %r461;
$L__BB0_23:
	mad.lo.s32 	%r357, %r447, %r445, %r461;
	mul.lo.s32 	%r49, %r357, %r204;
	mad.lo.s32 	%r358, %r445, %r3, %r461;
	mul.lo.s32 	%r50, %r358, %r207;
	mov.b32 	%r465, 0;
$L__BB0_24:
	add.s32 	%r360, %r4, %r465;
	setp.gt.s32 	%p71, %r360, -1;
	setp.lt.s32 	%p72, %r360, %r204;
	and.pred  	%p1, %p71, %p72;
	add.s32 	%r361, %r49, %r360;
	mul.lo.s32 	%r55, %r361, %r205;
	add.s32 	%r362, %r50, %r465;
	mul.lo.s32 	%r56, %r362, %r208;
	mov.b32 	%r469, 0;
$L__BB0_25:
	add.s32 	%r61, %r5, %r469;
	setp.gt.s32 	%p73, %r61, -1;
	setp.lt.s32 	%p74, %r61, %r205;
	and.pred  	%p75, %p73, %p74;
	and.pred  	%p76, %p1, %p75;
	not.pred 	%p77, %p76;
	@%p77 bra 	$L__BB0_85;
	add.s32 	%r363, %r61, %r55;
	mul.wide.s32 	%rd17, %r363, 4;
	add.s64 	%rd18, %rd3, %rd17;
	ld.global.u32 	%r364, [%rd18];
	shr.u32 	%r62, %r364, 31;
	shr.u32 	%r365, %r364, 23;
	and.b32  	%r473, %r365, 255;
	and.b32  	%r64, %r364, 8388607;
	shr.u32 	%r474, %r64, 20;
	and.b32  	%r366, %r364, 524288;
	setp.eq.s32 	%p78, %r366, 0;
	and.b32  	%r367, %r364, 1572863;
	setp.eq.s32 	%p79, %r367, 0;
	or.pred  	%p80, %p78, %p79;
	@%p80 bra 	$L__BB0_28;
	add.s32 	%r368, %r474, 1;
	setp.eq.s32 	%p81, %r474, 7;
	selp.u32 	%r369, 1, 0, %p81;
	add.s32 	%r473, %r473, %r369;
	selp.b32 	%r474, 0, %r368, %p81;
$L__BB0_28:
	setp.eq.s32 	%p82, %r473, 255;
	@%p82 bra 	$L__BB0_57;
	add.s32 	%r70, %r7, %r473;
	setp.lt.s32 	%p83, %r70, 0;
	@%p83 bra 	$L__BB0_56;
	setp.lt.u32 	%p84, %r70, %r6;
	selp.b32 	%r475, %r474, 0, %p84;
	min.u32 	%r476, %r70, %r6;
	bra.uni 	$L__BB0_58;
$L__BB0_31:
	add.s32 	%r413, %r449, 1;
	setp.eq.s32 	%p127, %r449, 511;
	selp.u32 	%r414, 1, 0, %p127;
	add.s32 	%r448, %r448, %r414;
	selp.b32 	%r449, 0, %r413, %p127;
$L__BB0_32:
	setp.eq.s32 	%p128, %r448, 255;
	@%p128 bra 	$L__BB0_36;
	add.s32 	%r17, %r10, %r448;
	setp.lt.s32 	%p129, %r17, 0;
	@%p129 bra 	$L__BB0_35;
	setp.lt.u32 	%p130, %r17, %r8;
	min.u32 	%r450, %r17, %r8;
	selp.b32 	%r451, %r449, 0, %p130;
	bra.uni 	$L__BB0_37;
$L__BB0_35:
	sub.s32 	%r416, 1, %r17;
	shr.u32 	%r451, %r125, %r416;
	mov.b32 	%r450, 0;
	bra.uni 	$L__BB0_37;
$L__BB0_36:
	setp.ne.s32 	%p131, %r125, 0;
	selp.u32 	%r451, 1, 0, %p131;
	mov.u32 	%r450, %r8;
$L__BB0_37:
	setp.eq.s32 	%p132, %r450, 0;
	selp.b32 	%r417, 0, 512, %p132;
	and.b32  	%r418, %r451, 511;
	or.b32  	%r31, %r417, %r418;
	add.s32 	%r419, %r450, -3;
	selp.b32 	%r25, 0, %r419, %p132;
	sub.s32 	%r26, %r491, %r25;
	setp.gt.s32 	%p133, %r26, 0;
	@%p133 bra 	$L__BB0_40;
	setp.gt.s32 	%p134, %r26, -1;
	@%p134 bra 	$L__BB0_41;
	neg.s32 	%r420, %r26;
	shr.s32 	%r492, %r492, %r420;
	mov.u32 	%r491, %r25;
	bra.uni 	$L__BB0_41;
$L__BB0_40:
	shr.u32 	%r31, %r31, %r26;
$L__BB0_41:
	setp.eq.s32 	%p135, %r119, %r123;
	@%p135 bra 	$L__BB0_45;
	setp.lt.s32 	%p136, %r492, %r31;
	@%p136 bra 	$L__BB0_44;
	sub.s32 	%r460, %r492, %r31;
	bra.uni 	$L__BB0_46;
$L__BB0_44:
	sub.s32 	%r460, %r31, %r492;
	mov.u32 	%r119, %r123;
	bra.uni 	$L__BB0_46;
$L__BB0_45:
	add.s32 	%r460, %r31, %r492;
$L__BB0_46:
	setp.gt.u32 	%p137, %r460, 524287;
	@%p137 bra 	$L__BB0_49;
	add.s32 	%r421, %r460, -262144;
	setp.lt.u32 	%p138, %r421, -262143;
	@%p138 bra 	$L__BB0_50;
$L__BB0_48:
	shl.b32 	%r460, %r460, 1;
	add.s32 	%r491, %r491, -1;
	add.s32 	%r422, %r460, -262144;
	setp.lt.u32 	%p139, %r422, -262143;
	@%p139 bra 	$L__BB0_50;
	bra.uni 	$L__BB0_48;
$L__BB0_49:
	clz.b32 	%r424, %r460;
	add.s32 	%r425, %r491, %r424;
	add.s32 	%r491, %r425, -13;
$L__BB0_50:
	setp.eq.s32 	%p140, %r491, 255;
	@%p140 bra 	$L__BB0_53;
	setp.ne.s32 	%p141, %r491, 0;
	@%p141 bra 	$L__BB0_54;
	setp.eq.s32 	%p142, %r119, 0;
	selp.f32 	%f90, 0f00000000, 0f80000000, %p142;
	bra.uni 	$L__BB0_55;
$L__BB0_53:
	setp.eq.s32 	%p143, %r119, 0;
	selp.f32 	%f90, 0f7F800000, 0fFF800000, %p143;
	bra.uni 	$L__BB0_55;
$L__BB0_54:
	and.b32  	%r426, %r460, 262143;
	setp.eq.s32 	%p144, %r460, 0;
	add.s32 	%r427, %r491, 12;
	selp.b32 	%r428, %r491, %r427, %p144;
	cvt.rn.f32.u32 	%f81, %r426;
	fma.rn.f32 	%f82, %f1, %f81, 0f3F800000;
	add.s32 	%r429, %r11, %r428;
	min.s32 	%r430, %r429, 278;
	max.s32 	%r431, %r430, -278;
	add.s32 	%r432, %r431, 508;
	shr.u32 	%r433, %r432, 2;
	mad.lo.s32 	%r434, %r433, 509, %r432;
	abs.s32 	%r435, %r431;
	setp.lt.u32 	%p145, %r435, 101;
	add.s32 	%r436, %r431, 127;
	selp.b32 	%r437, %r436, %r434, %p145;
	shl.b32 	%r438, %r433, 23;
	selp.b32 	%r439, 1065353216, %r438, %p145;
	mov.b32 	%f83, %r439;
	shl.b32 	%r440, %r437, 23;
	mov.b32 	%f84, %r440;
	mul.rn.f32 	%f85, %f82, %f84;
	mul.rn.f32 	%f86, %f85, %f83;
	mul.rn.f32 	%f87, %f86, %f83;
	mul.rn.f32 	%f88, %f87, %f83;
	neg.f32 	%f89, %f88;
	setp.eq.s32 	%p146, %r119, 0;
	selp.f32 	%f90, %f88, %f89, %p146;
$L__BB0_55:
	mad.lo.s32 	%r441, %r447, %r206, %r3;
	mad.lo.s32 	%r442, %r441, %r214, %r221;
	mad.lo.s32 	%r443, %r442, %r210, %r1;
	mul.wide.s32 	%rd21, %r443, 4;
	add.s64 	%rd22, %rd1, %rd21;
	st.global.f32 	[%rd22], %f90;
	add.s32 	%r447, %r447, 1;
	setp.eq.s32 	%p147, %r447, %r202;
	@%p147 bra 	$L__BB0_123;
	bra.uni 	$L__BB0_22;
$L__BB0_56:
	sub.s32 	%r371, 1, %r70;
	shr.u32 	%r475, %r64, %r371;
	mov.b32 	%r476, 0;
	bra.uni 	$L__BB0_58;
$L__BB0_57:
	setp.ne.s32 	%p85, %r64, 0;
	selp.u32 	%r475, 1, 0, %p85;
	mov.u32 	%r476, %r6;
$L__BB0_58:
	add.s32 	%r372, %r469, %r56;
	mul.wide.s32 	%rd19, %r372, 4;
	add.s64 	%rd20, %rd4, %rd19;
	ld.global.u32 	%r373, [%rd20];
	shr.u32 	%r77, %r373, 31;
	shr.u32 	%r374, %r373, 23;
	and.b32  	%r477, %r374, 255;
	and.b32  	%r79, %r373, 8388607;
	shr.u32 	%r478, %r79, 20;
	and.b32  	%r375, %r373, 524288;
	setp.eq.s32 	%p86, %r375, 0;
	and.b32  	%r376, %r373, 1572863;
	setp.eq.s32 	%p87, %r376, 0;
	or.pred  	%p88, %p86, %p87;
	@%p88 bra 	$L__BB0_60;
	add.s32 	%r377, %r478, 1;
	setp.eq.s32 	%p89, %r478, 7;
	selp.u32 	%r378, 1, 0, %p89;
	add.s32 	%r477, %r477, %r378;
	selp.b32 	%r478, 0, %r377, %p89;
$L__BB0_60:
	setp.eq.s32 	%p90, %r477, 255;
	@%p90 bra 	$L__BB0_64;
	add.s32 	%r85, %r7, %r477;
	setp.lt.s32 	%p91, %r85, 0;
	@%p91 bra 	$L__BB0_63;
	setp.lt.u32 	%p92, %r85, %r6;
	selp.b32 	%r479, %r478, 0, %p92;
	min.u32 	%r480, %r85, %r6;
	bra.uni 	$L__BB0_65;
$L__BB0_63:
	sub.s32 	%r380, 1, %r85;
	shr.u32 	%r479, %r79, %r380;
	mov.b32 	%r480, 0;
	bra.uni 	$L__BB0_65;
$L__BB0_64:
	setp.ne.s32 	%p93, %r79, 0;
	selp.u32 	%r479, 1, 0, %p93;
	mov.u32 	%r480, %r6;
$L__BB0_65:
	setp.eq.s32 	%p94, %r476, %r8;
	setp.ne.s32 	%p95, %r475, 0;
	and.pred  	%p96, %p94, %p95;
	mov.b32 	%r482, 0;
	mov.b32 	%r481, 1;
	mov.u32 	%r483, %r8;
	@%p96 bra 	$L__BB0_72;
	setp.eq.s32 	%p97, %r480, %r8;
	setp.ne.s32 	%p98, %r479, 0;
	and.pred  	%p99, %p97, %p98;
	mov.u32 	%r483, %r8;
	@%p99 bra 	$L__BB0_72;
	setp.eq.s32 	%p102, %r475, 0;
	and.pred  	%p103, %p94, %p102;
	setp.eq.s32 	%p104, %r479, 0;
	and.pred  	%p105, %p97, %p104;
	or.pred  	%p106, %p103, %p105;
	@%p106 bra 	$L__BB0_71;
	setp.eq.s32 	%p107, %r480, 0;
	setp.eq.s32 	%p108, %r476, 0;
	or.pred  	%p109, %p108, %p107;
	mov.b32 	%r481, 0;
	mov.u32 	%r482, %r481;
	mov.u32 	%r483, %r481;
	@%p109 bra 	$L__BB0_72;
	xor.b32  	%r482, %r77, %r62;
	and.b32  	%r394, %r479, 7;
	selp.b32 	%r395, 0, 8, %p107;
	or.b32  	%r396, %r395, %r394;
	and.b32  	%r397, %r475, 7;
	selp.b32 	%r398, 0, 8, %p108;
	or.b32  	%r399, %r398, %r397;
	mul.lo.s32 	%r93, %r396, %r399;
	add.s32 	%r400, %r9, %r476;
	add.s32 	%r94, %r400, %r480;
	setp.gt.s32 	%p112, %r94, %r8;
	mov.u32 	%r483, %r8;
	@%p112 bra 	$L__BB0_72;
	setp.lt.s32 	%p113, %r94, 0;
	selp.b32 	%r481, 0, %r93, %p113;
	max.s32 	%r483, %r94, 0;
	bra.uni 	$L__BB0_72;
$L__BB0_71:
	xor.b32  	%r482, %r77, %r62;
	mov.b32 	%r481, 0;
	mov.u32 	%r483, %r8;
$L__BB0_72:
	sub.s32 	%r101, %r491, %r483;
	setp.gt.s32 	%p114, %r101, 0;
	@%p114 bra 	$L__BB0_75;
	setp.gt.s32 	%p115, %r101, -1;
	@%p115 bra 	$L__BB0_76;
	neg.s32 	%r402, %r101;
	shr.s32 	%r492, %r492, %r402;
	mov.u32 	%r491, %r483;
	bra.uni 	$L__BB0_76;
$L__BB0_75:
	shr.u32 	%r481, %r481, %r101;
$L__BB0_76:
	setp.eq.s32 	%p116, %r119, %r482;
	@%p116 bra 	$L__BB0_80;
	setp.lt.s32 	%p117, %r492, %r481;
	@%p117 bra 	$L__BB0_79;
	sub.s32 	%r492, %r492, %r481;
	bra.uni 	$L__BB0_81;
$L__BB0_79:
	sub.s32 	%r492, %r481, %r492;
	mov.u32 	%r119, %r482;
	bra.uni 	$L__BB0_81;
$L__BB0_80:
	add.s32 	%r492, %r481, %r492;
$L__BB0_81:
	setp.gt.u32 	%p118, %r492, 524287;
	@%p118 bra 	$L__BB0_84;
	add.s32 	%r403, %r492, -262144;
	setp.lt.u32 	%p119, %r403, -262143;
	@%p119 bra 	$L__BB0_85;
$L__BB0_83:
	shl.b32 	%r492, %r492, 1;
	add.s32 	%r491, %r491, -1;
	add.s32 	%r404, %r492, -262144;
	setp.lt.u32 	%p120, %r404, -262143;
	@%p120 bra 	$L__BB0_85;
	bra.uni 	$L__BB0_83;
$L__BB0_84:
	clz.b32 	%r406, %r492;
	add.s32 	%r407, %r491, %r406;
	add.s32 	%r491, %r407, -13;
$L__BB0_85:
	add.s32 	%r469, %r469, 1;
	setp.ne.s32 	%p121, %r469, %r208;
	@%p121 bra 	$L__BB0_25;
	add.s32 	%r465, %r465, 1;
	setp.ne.s32 	%p122, %r465, %r207;
	@%p122 bra 	$L__BB0_24;
	ld.param.u32 	%r446, [_Z20convolutionKernel_WBiiiiPfiiiS_S_S_iiiii_param_1];
	add.s32 	%r461, %r461, 1;
	setp.ne.s32 	%p123, %r461, %r446;
	@%p123 bra 	$L__BB0_23;
	ld.global.u32 	%r408, [%rd2];
	shr.u32 	%r123, %r408, 31;
	shr.u32 	%r409, %r408, 23;
	and.b32  	%r448, %r409, 255;
	and.b32  	%r125, %r408, 8388607;
	shr.u32 	%r449, %r125, 14;
	shr.u32 	%r410, %r408, 13;
	and.b32  	%r411, %r410, 1;
	setp.eq.b32 	%p124, %r411, 1;
	and.b32  	%r412, %r408, 24575;
	setp.ne.s32 	%p125, %r412, 0;
	and.pred  	%p126, %p124, %p125;
	@%p126 bra 	$L__BB0_31;
	bra.uni 	$L__BB0_32;
$L__BB0_89:
	sub.s32 	%r325, 1, %r136;
	shr.u32 	%r498, %r130, %r325;
	mov.b32 	%r497, 0;
	bra.uni 	$L__BB0_91;
$L__BB0_90:
	setp.ne.s32 	%p61, %r130, 0;
	selp.u32 	%r498, 1, 0, %p61;
	mov.u32 	%r497, %r8;
$L__BB0_91:
	setp.eq.s32 	%p62, %r497, 0;
	selp.b32 	%r327, 0, 512, %p62;
	and.b32  	%r328, %r498, 511;
	or.b32  	%r329, %r327, %r328;
	add.s32 	%r330, %r497, -3;
	selp.b32 	%r331, 0, %r330, %p62;
	neg.s32 	%r332, %r331;
	shr.s32 	%r333, %r331, 31;
	and.b32  	%r334, %r333, %r332;
	shr.u32 	%r143, %r329, %r334;
	setp.gt.s32 	%p63, %r128, -1;
	setp.eq.s32 	%p64, %r143, 0;
	or.pred  	%p2, %p63, %p64;
	max.s32 	%r501, %r331, 0;
	mov.b32 	%r502, 0;
	@%p64 bra 	$L__BB0_94;
	mov.u32 	%r502, %r143;
$L__BB0_93:
	shl.b32 	%r502, %r502, 1;
	add.s32 	%r501, %r501, -1;
	add.s32 	%r335, %r502, -262144;
	setp.gt.u32 	%p65, %r335, -262144;
	@%p65 bra 	$L__BB0_93;
$L__BB0_94:
	setp.eq.s32 	%p66, %r501, 255;
	@%p66 bra 	$L__BB0_97;
	setp.ne.s32 	%p67, %r501, 0;
	@%p67 bra 	$L__BB0_98;
	selp.f32 	%f91, 0f00000000, 0f80000000, %p2;
	bra.uni 	$L__BB0_99;
$L__BB0_97:
	selp.f32 	%f91, 0f7F800000, 0fFF800000, %p2;
	bra.uni 	$L__BB0_99;
$L__BB0_98:
	and.b32  	%r336, %r502, 262142;
	setp.eq.s32 	%p68, %r502, 0;
	add.s32 	%r337, %r501, 12;
	selp.b32 	%r338, %r501, %r337, %p68;
	cvt.rn.f32.u32 	%f72, %r336;
	fma.rn.f32 	%f73, %f1, %f72, 0f3F800000;
	add.s32 	%r339, %r11, %r338;
	min.s32 	%r340, %r339, 278;
	max.s32 	%r341, %r340, -278;
	add.s32 	%r342, %r341, 508;
	shr.u32 	%r343, %r342, 2;
	mad.lo.s32 	%r344, %r343, 509, %r342;
	abs.s32 	%r345, %r341;
	setp.lt.u32 	%p69, %r345, 101;
	add.s32 	%r346, %r341, 127;
	selp.b32 	%r347, %r346, %r344, %p69;
	shl.b32 	%r348, %r343, 23;
	selp.b32 	%r349, 1065353216, %r348, %p69;
	mov.b32 	%f74, %r349;
	shl.b32 	%r350, %r347, 23;
	mov.b32 	%f75, %r350;
	mul.rn.f32 	%f76, %f73, %f75;
	mul.rn.f32 	%f77, %f76, %f74;
	mul.rn.f32 	%f78, %f77, %f74;
	mul.rn.f32 	%f79, %f78, %f74;
	neg.f32 	%f80, %f79;
	selp.f32 	%f91, %f79, %f80, %p2;
$L__BB0_99:
	mad.lo.s32 	%r351, %r494, %r206, %r3;
	mad.lo.s32 	%r352, %r351, %r214, %r221;
	mad.lo.s32 	%r353, %r352, %r210, %r1;
	mul.wide.s32 	%rd15, %r353, 4;
	add.s64 	%rd16, %rd1, %rd15;
	st.global.f32 	[%rd16], %f91;
	add.s32 	%r494, %r494, 1;
	setp.eq.s32 	%p70, %r494, %r202;
	@%p70 bra 	$L__BB0_123;
	bra.uni 	$L__BB0_16;
$L__BB0_100:
	sub.s32 	%r289, 1, %r161;
	shr.u32 	%r507, %r155, %r289;
	mov.b32 	%r506, 0;
	bra.uni 	$L__BB0_102;
$L__BB0_101:
	setp.ne.s32 	%p43, %r155, 0;
	selp.u32 	%r507, 1, 0, %p43;
	mov.u32 	%r506, %r8;
$L__BB0_102:
	setp.eq.s32 	%p44, %r506, 0;
	selp.b32 	%r291, 0, 512, %p44;
	and.b32  	%r292, %r507, 511;
	or.b32  	%r293, %r291, %r292;
	add.s32 	%r294, %r506, -3;
	selp.b32 	%r295, 0, %r294, %p44;
	neg.s32 	%r296, %r295;
	shr.s32 	%r297, %r295, 31;
	and.b32  	%r298, %r297, %r296;
	shr.u32 	%r168, %r293, %r298;
	setp.gt.s32 	%p45, %r153, -1;
	setp.eq.s32 	%p46, %r168, 0;
	or.pred  	%p3, %p45, %p46;
	max.s32 	%r510, %r295, 0;
	mov.b32 	%r511, 0;
	@%p46 bra 	$L__BB0_105;
	mov.u32 	%r511, %r168;
$L__BB0_104:
	shl.b32 	%r511, %r511, 1;
	add.s32 	%r510, %r510, -1;
	add.s32 	%r299, %r511, -262144;
	setp.gt.u32 	%p47, %r299, -262144;
	@%p47 bra 	$L__BB0_104;
$L__BB0_105:
	setp.eq.s32 	%p48, %r510, 255;
	@%p48 bra 	$L__BB0_108;
	setp.ne.s32 	%p49, %r510, 0;
	@%p49 bra 	$L__BB0_109;
	selp.f32 	%f92, 0f00000000, 0f80000000, %p3;
	bra.uni 	$L__BB0_110;
$L__BB0_108:
	selp.f32 	%f92, 0f7F800000, 0fFF800000, %p3;
	bra.uni 	$L__BB0_110;
$L__BB0_109:
	and.b32  	%r300, %r511, 262142;
	setp.eq.s32 	%p50, %r511, 0;
	add.s32 	%r301, %r510, 12;
	selp.b32 	%r302, %r510, %r301, %p50;
	cvt.rn.f32.u32 	%f63, %r300;
	fma.rn.f32 	%f64, %f1, %f63, 0f3F800000;
	add.s32 	%r303, %r11, %r302;
	min.s32 	%r304, %r303, 278;
	max.s32 	%r305, %r304, -278;
	add.s32 	%r306, %r305, 508;
	shr.u32 	%r307, %r306, 2;
	mad.lo.s32 	%r308, %r307, 509, %r306;
	abs.s32 	%r309, %r305;
	setp.lt.u32 	%p51, %r309, 101;
	add.s32 	%r310, %r305, 127;
	selp.b32 	%r311, %r310, %r308, %p51;
	shl.b32 	%r312, %r307, 23;
	selp.b32 	%r313, 1065353216, %r312, %p51;
	mov.b32 	%f65, %r313;
	shl.b32 	%r314, %r311, 23;
	mov.b32 	%f66, %r314;
	mul.rn.f32 	%f67, %f64, %f66;
	mul.rn.f32 	%f68, %f67, %f65;
	mul.rn.f32 	%f69, %f68, %f65;
	mul.rn.f32 	%f70, %f69, %f65;
	neg.f32 	%f71, %f70;
	selp.f32 	%f92, %f70, %f71, %p3;
$L__BB0_110:
	mad.lo.s32 	%r315, %r503, %r206, %r3;
	mad.lo.s32 	%r316, %r315, %r214, %r221;
	mad.lo.s32 	%r317, %r316, %r210, %r1;
	mul.wide.s32 	%rd13, %r317, 4;
	add.s64 	%rd14, %rd1, %rd13;
	st.global.f32 	[%rd14], %f92;
	add.s32 	%r503, %r503, 1;
	setp.eq.s32 	%p52, %r503, %r202;
	@%p52 bra 	$L__BB0_123;
	bra.uni 	$L__BB0_9;
$L__BB0_111:
	add.s32 	%r187, %r10, %r513;
	setp.gt.s32 	%p23, %r187, -1;
	@%p23 bra 	$L__BB0_113;
	sub.s32 	%r253, 1, %r187;
	shr.u32 	%r516, %r180, %r253;
	mov.b32 	%r515, 0;
	bra.uni 	$L__BB0_114;
$L__BB0_113:
	setp.lt.u32 	%p24, %r187, %r8;
	min.u32 	%r515, %r187, %r8;
	selp.b32 	%r516, %r185, 0, %p24;
$L__BB0_114:
	setp.eq.s32 	%p26, %r515, 0;
	selp.b32 	%r255, 0, 512, %p26;
	and.b32  	%r256, %r516, 511;
	or.b32  	%r257, %r255, %r256;
	add.s32 	%r258, %r515, -3;
	selp.b32 	%r259, 0, %r258, %p26;
	neg.s32 	%r260, %r259;
	shr.s32 	%r261, %r259, 31;
	and.b32  	%r262, %r261, %r260;
	shr.u32 	%r193, %r257, %r262;
	setp.gt.s32 	%p27, %r178, -1;
	setp.eq.s32 	%p28, %r193, 0;
	or.pred  	%p4, %p27, %p28;
	max.s32 	%r519, %r259, 0;
	mov.b32 	%r520, 0;
	@%p28 bra 	$L__BB0_117;
	mov.u32 	%r520, %r193;
$L__BB0_116:
	shl.b32 	%r520, %r520, 1;
	add.s32 	%r519, %r519, -1;
	add.s32 	%r263, %r520, -262144;
	setp.gt.u32 	%p29, %r263, -262144;
	@%p29 bra 	$L__BB0_116;
$L__BB0_117:
	setp.eq.s32 	%p30, %r519, 0;
	@%p30 bra 	$L__BB0_120;
	setp.ne.s32 	%p31, %r519, 255;
	@%p31 bra 	$L__BB0_121;
	selp.f32 	%f93, 0f7F800000, 0fFF800000, %p4;
	bra.uni 	$L__BB0_122;
$L__BB0_120:
	selp.f32 	%f93, 0f00000000, 0f80000000, %p4;
	bra.uni 	$L__BB0_122;
$L__BB0_121:
	and.b32  	%r264, %r520, 262142;
	setp.eq.s32 	%p32, %r520, 0;
	add.s32 	%r265, %r519, 12;
	selp.b32 	%r266, %r519, %r265, %p32;
	cvt.rn.f32.u32 	%f54, %r264;
	fma.rn.f32 	%f55, %f1, %f54, 0f3F800000;
	add.s32 	%r267, %r11, %r266;
	min.s32 	%r268, %r267, 278;
	max.s32 	%r269, %r268, -278;
	add.s32 	%r270, %r269, 508;
	shr.u32 	%r271, %r270, 2;
	mad.lo.s32 	%r272, %r271, 509, %r270;
	abs.s32 	%r273, %r269;
	setp.lt.u32 	%p33, %r273, 101;
	add.s32 	%r274, %r269, 127;
	selp.b32 	%r275, %r274, %r272, %p33;
	shl.b32 	%r276, %r271, 23;
	selp.b32 	%r277, 1065353216, %r276, %p33;
	mov.b32 	%f56, %r277;
	shl.b32 	%r278, %r275, 23;
	mov.b32 	%f57, %r278;
	mul.rn.f32 	%f58, %f55, %f57;
	mul.rn.f32 	%f59, %f58, %f56;
	mul.rn.f32 	%f60, %f59, %f56;
	mul.rn.f32 	%f61, %f60, %f56;
	neg.f32 	%f62, %f61;
	selp.f32 	%f93, %f61, %f62, %p4;
$L__BB0_122:
	mad.lo.s32 	%r279, %r512, %r206, %r3;
	mad.lo.s32 	%r280, %r279, %r214, %r221;
	mad.lo.s32 	%r281, %r280, %r210, %r1;
	mul.wide.s32 	%rd11, %r281, 4;
	add.s64 	%rd12, %rd1, %rd11;
	st.global.f32 	[%rd12], %f93;
	add.s32 	%r512, %r512, 1;
	setp.ne.s32 	%p34, %r512, %r202;
	@%p34 bra 	$L__BB0_3;
$L__BB0_123:
	ret;

}
	// .globl	_Z26depthwiseConvolutionKerneliiiiPfiiS_S_S_iiiii
.visible .entry _Z26depthwiseConvolutionKerneliiiiPfiiS_S_S_iiiii(
	.param .u32 _Z26depthwiseConvolutionKerneliiiiPfiiS_S_S_iiiii_param_0,
	.param .u32 _Z26depthwiseConvolutionKerneliiiiPfiiS_S_S_iiiii_param_1,
	.param .u32 _Z26depthwiseConvolutionKerneliiiiPfiiS_S_S_iiiii_param_2,
	.param .u32 _Z26depthwiseConvolutionKerneliiiiPfiiS_S_S_iiiii_param_3,
	.param .u64 .ptr .align 1 _Z26depthwiseConvolutionKerneliiiiPfiiS_S_S_iiiii_param_4,
	.param .u32 _Z26depthwiseConvolutionKerneliiiiPfiiS_S_S_iiiii_param_5,
	.param .u32 _Z26depthwiseConvolutionKerneliiiiPfiiS_S_S_iiiii_param_6,
	.param .u64 .ptr .align 1 _Z26depthwiseConvolutionKerneliiiiPfiiS_S_S_iiiii_param_7,
	.param .u64 .ptr .align 1 _Z26depthwiseConvolutionKerneliiiiPfiiS_S_S_iiiii_param_8,
	.param .u64 .ptr .align 1 _Z26depthwiseConvolutionKerneliiiiPfiiS_S_S_iiiii_param_9,
	.param .u32 _Z26depthwiseConvolutionKerneliiiiPfiiS_S_S_iiiii_param_10,
	.param .u32 _Z26depthwiseConvolutionKerneliiiiPfiiS_S_S_iiiii_param_11,
	.param .u32 _Z26depthwiseConvolutionKerneliiiiPfiiS_S_S_iiiii_param_12,
	.param .u32 _Z26depthwiseConvolutionKerneliiiiPfiiS_S_S_iiiii_param_13,
	.param .u32 _Z26depthwiseConvolutionKerneliiiiPfiiS_S_S_iiiii_param_14
)
{
	.reg .pred 	%p<128>;
	.reg .b32 	%r<447>;
	.reg .b32 	%f<80>;
	.reg .b64 	%rd<24>;

	ld.param.u32 	%r170, [_Z26depthwiseConvolutionKerneliiiiPfiiS_S_S_iiiii_param_0];
	ld.param.u32 	%r171, [_Z26depthwiseConvolutionKerneliiiiPfiiS_S_S_iiiii_param_1];
	ld.param.u32 	%r173, [_Z26depthwiseConvolutionKerneliiiiPfiiS_S_S_iiiii_param_3];
	ld.param.u64 	%rd5, [_Z26depthwiseConvolutionKerneliiiiPfiiS_S_S_iiiii_param_4];
	ld.param.u32 	%r175, [_Z26depthwiseConvolutionKerneliiiiPfiiS_S_S_iiiii_param_6];
	ld.param.u64 	%rd6, [_Z26depthwiseConvolutionKerneliiiiPfiiS_S_S_iiiii_param_7];
	ld.param.u64 	%rd7, [_Z26depthwiseConvolutionKerneliiiiPfiiS_S_S_iiiii_param_8];
	ld.param.u32 	%r181, [_Z26depthwiseConvolutionKerneliiiiPfiiS_S_S_iiiii_param_10];
	ld.param.u32 	%r177, [_Z26depthwiseConvolutionKerneliiiiPfiiS_S_S_iiiii_param_11];
	mov.u32 	%r182, %ctaid.x;
	mov.u32 	%r183, %ntid.x;
	mov.u32 	%r184, %tid.x;
	mad.lo.s32 	%r1, %r182, %r183, %r184;
	mov.u32 	%r185, %ctaid.y;
	mov.u32 	%r186, %ntid.y;
	mov.u32 	%r187, %tid.y;
	mad.lo.s32 	%r188, %r185, %r186, %r187;
	mov.u32 	%r3, %ctaid.z;
	setp.ge.s32 	%p4, %r1, %r177;
	setp.ge.s32 	%p5, %r188, %r181;
	or.pred  	%p6, %p4, %p5;
	setp.ge.s32 	%p7, %r3, %r171;
	or.pred  	%p8, %p7, %p6;
	setp.lt.s32 	%p9, %r170, 1;
	or.pred  	%p10, %p8, %p9;
	@%p10 bra 	$L__BB1_103;
	ld.param.u32 	%r384, [_Z26depthwiseConvolutionKerneliiiiPfiiS_S_S_iiiii_param_14];
	ld.param.u32 	%r382, [_Z26depthwiseConvolutionKerneliiiiPfiiS_S_S_iiiii_param_13];
	ld.param.u32 	%r380, [_Z26depthwiseConvolutionKerneliiiiPfiiS_S_S_iiiii_param_12];
	ld.param.u64 	%rd22, [_Z26depthwiseConvolutionKerneliiiiPfiiS_S_S_iiiii_param_9];
	ld.param.u32 	%r377, [_Z26depthwiseConvolutionKerneliiiiPfiiS_S_S_iiiii_param_5];
	cvta.to.global.u64 	%rd1, %rd22;
	cvta.to.global.u64 	%rd9, %rd7;
	setp.gt.s32 	%p11, %r377, 0;
	mul.lo.s32 	%r189, %r382, %r1;
	sub.s32 	%r4, %r189, %r380;
	setp.eq.s32 	%p12, %r384, 4;
	add.s32 	%r190, %r384, -1;
	mov.b32 	%r191, 1;
	shl.b32 	%r192, %r191, %r190;
	mov.b32 	%r193, -1;
	shl.b32 	%r194, %r193, %r384;
	not.b32 	%r5, %r194;
	add.s32 	%r195, %r192, -128;
	selp.b32 	%r6, -117, %r195, %p12;
	add.s32 	%r196, %r384, 2;
	shl.b32 	%r197, %r193, %r196;
	not.b32 	%r7, %r197;
	add.s32 	%r198, %r384, 1;
	shl.b32 	%r199, %r193, %r198;
	not.b32 	%r200, %r199;
	mov.b32 	%r201, -2;
	shl.b32 	%r202, %r201, %r190;
	add.s32 	%r203, %r202, 2;
	selp.b32 	%r204, -20, %r203, %p12;
	add.s32 	%r8, %r204, %r200;
	mul.wide.u32 	%rd10, %r3, 4;
	add.s64 	%rd2, %rd9, %rd10;
	setp.eq.s32 	%p13, %r196, 4;
	shl.b32 	%r205, %r191, %r198;
	add.s32 	%r206, %r205, -128;
	selp.b32 	%r9, -117, %r206, %p13;
	add.s32 	%r10, %r199, 1;
	mov.f32 	%f14, 0f00000000;
	mov.f32 	%f15, 0f3F000000;
	mul.rn.f32 	%f16, %f15, %f14;
	mov.f32 	%f17, 0f3DF6384F;
	mul.rn.f32 	%f18, %f17, %f14;
	fma.rn.f32 	%f19, %f16, 0f3FB8AA3B, 0f00000000;
	add.f32 	%f20, %f19, 0f00000000;
	mul.f32 	%f21, %f18, 0f40400000;
	fma.rn.f32 	%f22, %f21, %f16, %f20;
	fma.rn.f32 	%f23, %f18, 0f00000000, %f22;
	mov.f32 	%f24, 0f3F800000;
	add.rn.f32 	%f25, %f24, %f23;
	mov.f32 	%f26, 0fBF800000;
	add.rn.f32 	%f27, %f25, %f26;
	neg.f32 	%f28, %f27;
	add.rn.f32 	%f29, %f23, %f28;
	mov.f32 	%f30, 0fC1900000;
	mul.rn.f32 	%f31, %f25, %f30;
	neg.f32 	%f32, %f31;
	fma.rn.f32 	%f33, %f25, 0fC1900000, %f32;
	fma.rn.f32 	%f34, %f29, 0fC1900000, %f33;
	cvt.rni.f32.f32 	%f35, %f31;
	sub.f32 	%f36, %f31, %f35;
	add.f32 	%f37, %f36, %f34;
	fma.rn.f32 	%f38, %f37, 0f391FCB8E, 0f3AAF85ED;
	fma.rn.f32 	%f39, %f38, %f37, 0f3C1D9856;
	fma.rn.f32 	%f40, %f39, %f37, 0f3D6357BB;
	fma.rn.f32 	%f41, %f40, %f37, 0f3E75FDEC;
	fma.rn.f32 	%f42, %f41, %f37, 0f3F317218;
	fma.rn.f32 	%f43, %f42, %f37, 0f3F800000;
	cvt.rzi.s32.f32 	%r207, %f35;
	setp.gt.f32 	%p14, %f35, 0f00000000;
	selp.b32 	%r208, 0, -2097152000, %p14;
	add.s32 	%r209, %r208, 2130706432;
	mov.b32 	%f44, %r209;
	mul.f32 	%f45, %f43, %f44;
	shl.b32 	%r210, %r207, 23;
	sub.s32 	%r211, %r210, %r208;
	mov.b32 	%f46, %r211;
	mul.f32 	%f47, %f45, %f46;
	abs.f32 	%f48, %f31;
	setp.gt.f32 	%p15, %f48, 0f43180000;
	setp.lt.f32 	%p16, %f31, 0f00000000;
	selp.f32 	%f49, 0f00000000, 0f7F800000, %p16;
	selp.f32 	%f1, %f49, %f47, %p15;
	@%p11 bra 	$L__BB1_7;
	mov.b32 	%r438, 0;
$L__BB1_3:
	ld.global.u32 	%r146, [%rd2];
	shr.u32 	%r213, %r146, 23;
	and.b32  	%r439, %r213, 255;
	and.b32  	%r148, %r146, 8388607;
	shr.u32 	%r153, %r148, 14;
	and.b32  	%r214, %r146, 8192;
	setp.eq.s32 	%p17, %r214, 0;
	and.b32  	%r215, %r146, 24575;
	setp.eq.s32 	%p18, %r215, 0;
	or.pred  	%p19, %p17, %p18;
	@%p19 bra 	$L__BB1_5;
	add.s32 	%r216, %r153, 1;
	setp.eq.s32 	%p20, %r153, 511;
	selp.u32 	%r217, 1, 0, %p20;
	add.s32 	%r439, %r439, %r217;
	selp.b32 	%r153, 0, %r216, %p20;
$L__BB1_5:
	setp.ne.s32 	%p21, %r439, 255;
	@%p21 bra 	$L__BB1_91;
	setp.ne.s32 	%p24, %r148, 0;
	selp.u32 	%r442, 1, 0, %p24;
	mov.u32 	%r441, %r7;
	bra.uni 	$L__BB1_94;
$L__BB1_7:
	setp.gt.s32 	%p34, %r175, 0;
	@%p34 bra 	$L__BB1_14;
	mov.b32 	%r429, 0;
$L__BB1_9:
	ld.global.u32 	%r121, [%rd2];
	shr.u32 	%r249, %r121, 23;
	and.b32  	%r430, %r249, 255;
	and.b32  	%r123, %r121, 8388607;
	shr.u32 	%r431, %r123, 14;
	and.b32  	%r250, %r121, 8192;
	setp.eq.s32 	%p35, %r250, 0;
	and.b32  	%r251, %r121, 24575;
	setp.eq.s32 	%p36, %r251, 0;
	or.pred  	%p37, %p35, %p36;
	@%p37 bra 	$L__BB1_11;
	add.s32 	%r252, %r431, 1;
	setp.eq.s32 	%p38, %r431, 511;
	selp.u32 	%r253, 1, 0, %p38;
	add.s32 	%r430, %r430, %r253;
	selp.b32 	%r431, 0, %r252, %p38;
$L__BB1_11:
	setp.eq.s32 	%p39, %r430, 255;
	@%p39 bra 	$L__BB1_81;
	add.s32 	%r129, %r9, %r430;
	setp.lt.s32 	%p40, %r129, 0;
	@%p40 bra 	$L__BB1_80;
	setp.lt.u32 	%p41, %r129, %r7;
	min.u32 	%r432, %r129, %r7;
	selp.b32 	%r433, %r431, 0, %p41;
	bra.uni 	$L__BB1_82;
$L__BB1_14:
	cvta.to.global.u64 	%rd3, %rd5;
	cvta.to.global.u64 	%rd4, %rd6;
	mov.b32 	%r386, 0;
$L__BB1_15:
	mad.lo.s32 	%r12, %r386, %r171, %r3;
	mov.b32 	%r400, 0;
	ld.param.u32 	%r383, [_Z26depthwiseConvolutionKerneliiiiPfiiS_S_S_iiiii_param_13];
	mul.lo.s32 	%r287, %r383, %r188;
	mov.u32 	%r113, %r400;
	mov.u32 	%r427, %r400;
	mov.u32 	%r426, %r400;
$L__BB1_16:
	ld.param.u32 	%r381, [_Z26depthwiseConvolutionKerneliiiiPfiiS_S_S_iiiii_param_12];
	ld.param.u32 	%r378, [_Z26depthwiseConvolutionKerneliiiiPfiiS_S_S_iiiii_param_5];
	ld.param.u32 	%r376, [_Z26depthwiseConvolutionKerneliiiiPfiiS_S_S_iiiii_param_2];
	sub.s32 	%r288, %r287, %r381;
	add.s32 	%r289, %r288, %r400;
	setp.gt.s32 	%p52, %r289, -1;
	setp.lt.s32 	%p53, %r289, %r376;
	and.pred  	%p1, %p52, %p53;
	mad.lo.s32 	%r290, %r12, %r376, %r289;
	mul.lo.s32 	%r49, %r290, %r173;
	mad.lo.s32 	%r291, %r378, %r3, %r400;
	mul.lo.s32 	%r50, %r291, %r175;
	mov.b32 	%r404, 0;
$L__BB1_17:
	add.s32 	%r55, %r4, %r404;
	setp.gt.s32 	%p54, %r55, -1;
	setp.lt.s32 	%p55, %r55, %r173;
	and.pred  	%p56, %p54, %p55;
	and.pred  	%p57, %p1, %p56;
	not.pred 	%p58, %p57;
	@%p58 bra 	$L__BB1_77;
	add.s32 	%r292, %r55, %r49;
	mul.wide.s32 	%rd15, %r292, 4;
	add.s64 	%rd16, %rd3, %rd15;
	ld.global.u32 	%r293, [%rd16];
	shr.u32 	%r56, %r293, 31;
	shr.u32 	%r294, %r293, 23;
	and.b32  	%r408, %r294, 255;
	and.b32  	%r58, %r293, 8388607;
	shr.u32 	%r409, %r58, 20;
	and.b32  	%r295, %r293, 524288;
	setp.eq.s32 	%p59, %r295, 0;
	and.b32  	%r296, %r293, 1572863;
	setp.eq.s32 	%p60, %r296, 0;
	or.pred  	%p61, %p59, %p60;
	@%p61 bra 	$L__BB1_20;
	add.s32 	%r297, %r409, 1;
	setp.eq.s32 	%p62, %r409, 7;
	selp.u32 	%r298, 1, 0, %p62;
	add.s32 	%r408, %r408, %r298;
	selp.b32 	%r409, 0, %r297, %p62;
$L__BB1_20:
	setp.eq.s32 	%p63, %r408, 255;
	@%p63 bra 	$L__BB1_49;
	add.s32 	%r64, %r6, %r408;
	setp.lt.s32 	%p64, %r64, 0;
	@%p64 bra 	$L__BB1_48;
	setp.lt.u32 	%p65, %r64, %r5;
	selp.b32 	%r410, %r409, 0, %p65;
	min.u32 	%r411, %r64, %r5;
	bra.uni 	$L__BB1_50;
$L__BB1_23:
	add.s32 	%r342, %r388, 1;
	setp.eq.s32 	%p107, %r388, 511;
	selp.u32 	%r343, 1, 0, %p107;
	add.s32 	%r387, %r387, %r343;
	selp.b32 	%r388, 0, %r342, %p107;
$L__BB1_24:
	setp.eq.s32 	%p108, %r387, 255;
	@%p108 bra 	$L__BB1_28;
	add.s32 	%r17, %r9, %r387;
	setp.lt.s32 	%p109, %r17, 0;
	@%p109 bra 	$L__BB1_27;
	setp.lt.u32 	%p110, %r17, %r7;
	min.u32 	%r389, %r17, %r7;
	selp.b32 	%r390, %r388, 0, %p110;
	bra.uni 	$L__BB1_29;
$L__BB1_27:
	sub.s32 	%r345, 1, %r17;
	shr.u32 	%r390, %r118, %r345;
	mov.b32 	%r389, 0;
	bra.uni 	$L__BB1_29;
$L__BB1_28:
	setp.ne.s32 	%p111, %r118, 0;
	selp.u32 	%r390, 1, 0, %p111;
	mov.u32 	%r389, %r7;
$L__BB1_29:
	setp.eq.s32 	%p112, %r389, 0;
	selp.b32 	%r346, 0, 512, %p112;
	and.b32  	%r347, %r390, 511;
	or.b32  	%r31, %r346, %r347;
	add.s32 	%r348, %r389, -3;
	selp.b32 	%r25, 0, %r348, %p112;
	sub.s32 	%r26, %r426, %r25;
	setp.gt.s32 	%p113, %r26, 0;
	@%p113 bra 	$L__BB1_32;
	setp.gt.s32 	%p114, %r26, -1;
	@%p114 bra 	$L__BB1_33;
	neg.s32 	%r349, %r26;
	shr.s32 	%r427, %r427, %r349;
	mov.u32 	%r426, %r25;
	bra.uni 	$L__BB1_33;
$L__BB1_32:
	shr.u32 	%r31, %r31, %r26;
$L__BB1_33:
	setp.eq.s32 	%p115, %r113, %r116;
	@%p115 bra 	$L__BB1_37;
	setp.lt.s32 	%p116, %r427, %r31;
	@%p116 bra 	$L__BB1_36;
	sub.s32 	%r399, %r427, %r31;
	bra.uni 	$L__BB1_38;
$L__BB1_36:
	sub.s32 	%r399, %r31, %r427;
	mov.u32 	%r113, %r116;
	bra.uni 	$L__BB1_38;
$L__BB1_37:
	add.s32 	%r399, %r31, %r427;
$L__BB1_38:
	setp.gt.u32 	%p117, %r399, 524287;
	@%p117 bra 	$L__BB1_41;
	add.s32 	%r350, %r399, -262144;
	setp.lt.u32 	%p118, %r350, -262143;
	@%p118 bra 	$L__BB1_42;
$L__BB1_40:
	shl.b32 	%r399, %r399, 1;
	add.s32 	%r426, %r426, -1;
	add.s32 	%r351, %r399, -262144;
	setp.lt.u32 	%p119, %r351, -262143;
	@%p119 bra 	$L__BB1_42;
	bra.uni 	$L__BB1_40;
$L__BB1_41:
	clz.b32 	%r353, %r399;
	add.s32 	%r354, %r426, %r353;
	add.s32 	%r426, %r354, -13;
$L__BB1_42:
	setp.eq.s32 	%p120, %r426, 255;
	@%p120 bra 	$L__BB1_45;
	setp.ne.s32 	%p121, %r426, 0;
	@%p121 bra 	$L__BB1_46;
	setp.eq.s32 	%p122, %r113, 0;
	selp.f32 	%f77, 0f00000000, 0f80000000, %p122;
	bra.uni 	$L__BB1_47;
$L__BB1_45:
	setp.eq.s32 	%p123, %r113, 0;
	selp.f32 	%f77, 0f7F800000, 0fFF800000, %p123;
	bra.uni 	$L__BB1_47;
$L__BB1_46:
	ld.param.u32 	%r385, [_Z26depthwiseConvolutionKerneliiiiPfiiS_S_S_iiiii_param_14];
	and.b32  	%r355, %r399, 262143;
	setp.eq.s32 	%p124, %r399, 0;
	add.s32 	%r356, %r426, 12;
	selp.b32 	%r357, %r426, %r356, %p124;
	cvt.rn.f32.u32 	%f68, %r355;
	fma.rn.f32 	%f69, %f1, %f68, 0f3F800000;
	add.s32 	%r358, %r385, 1;
	mov.b32 	%r359, -1;
	shl.b32 	%r360, %r359, %r358;
	add.s32 	%r361, %r360, %r357;
	add.s32 	%r362, %r361, 1;
	min.s32 	%r363, %r362, 278;
	max.s32 	%r364, %r363, -278;
	add.s32 	%r365, %r364, 508;
	shr.u32 	%r366, %r365, 2;
	mad.lo.s32 	%r367, %r366, 509, %r365;
	abs.s32 	%r368, %r364;
	setp.lt.u32 	%p125, %r368, 101;
	add.s32 	%r369, %r364, 127;
	selp.b32 	%r370, %r369, %r367, %p125;
	shl.b32 	%r371, %r366, 23;
	selp.b32 	%r372, 1065353216, %r371, %p125;
	mov.b32 	%f70, %r372;
	shl.b32 	%r373, %r370, 23;
	mov.b32 	%f71, %r373;
	mul.rn.f32 	%f72, %f69, %f71;
	mul.rn.f32 	%f73, %f72, %f70;
	mul.rn.f32 	%f74, %f73, %f70;
	mul.rn.f32 	%f75, %f74, %f70;
	neg.f32 	%f76, %f75;
	setp.eq.s32 	%p126, %r113, 0;
	selp.f32 	%f77, %f75, %f76, %p126;
$L__BB1_47:
	ld.param.u64 	%rd23, [_Z26depthwiseConvolutionKerneliiiiPfiiS_S_S_iiiii_param_9];
	mad.lo.s32 	%r374, %r12, %r181, %r188;
	mad.lo.s32 	%r375, %r374, %r177, %r1;
	cvta.to.global.u64 	%rd19, %rd23;
	mul.wide.s32 	%rd20, %r375, 4;
	add.s64 	%rd21, %rd19, %rd20;
	st.global.f32 	[%rd21], %f77;
	add.s32 	%r386, %r386, 1;
	setp.eq.s32 	%p127, %r386, %r170;
	@%p127 bra 	$L__BB1_103;
	bra.uni 	$L__BB1_15;
$L__BB1_48:
	sub.s32 	%r300, 1, %r64;
	shr.u32 	%r410, %r58, %r300;
	mov.b32 	%r411, 0;
	bra.uni 	$L__BB1_50;
$L__BB1_49:
	setp.ne.s32 	%p66, %r58, 0;
	selp.u32 	%r410, 1, 0, %p66;
	mov.u32 	%r411, %r5;
$L__BB1_50:
	add.s32 	%r301, %r404, %r50;
	mul.wide.s32 	%rd17, %r301, 4;
	add.s64 	%rd18, %rd4, %rd17;
	ld.global.u32 	%r302, [%rd18];
	shr.u32 	%r71, %r302, 31;
	shr.u32 	%r303, %r302, 23;
	and.b32  	%r412, %r303, 255;
	and.b32  	%r73, %r302, 8388607;
	shr.u32 	%r413, %r73, 20;
	and.b32  	%r304, %r302, 524288;
	setp.eq.s32 	%p67, %r304, 0;
	and.b32  	%r305, %r302, 1572863;
	setp.eq.s32 	%p68, %r305, 0;
	or.pred  	%p69, %p67, %p68;
	@%p69 bra 	$L__BB1_52;
	add.s32 	%r306, %r413, 1;
	setp.eq.s32 	%p70, %r413, 7;
	selp.u32 	%r307, 1, 0, %p70;
	add.s32 	%r412, %r412, %r307;
	selp.b32 	%r413, 0, %r306, %p70;
$L__BB1_52:
	setp.eq.s32 	%p71, %r412, 255;
	@%p71 bra 	$L__BB1_56;
	add.s32 	%r79, %r6, %r412;
	setp.lt.s32 	%p72, %r79, 0;
	@%p72 bra 	$L__BB1_55;
	setp.lt.u32 	%p73, %r79, %r5;
	selp.b32 	%r414, %r413, 0, %p73;
	min.u32 	%r415, %r79, %r5;
	bra.uni 	$L__BB1_57;
$L__BB1_55:
	sub.s32 	%r309, 1, %r79;
	shr.u32 	%r414, %r73, %r309;
	mov.b32 	%r415, 0;
	bra.uni 	$L__BB1_57;
$L__BB1_56:
	setp.ne.s32 	%p74, %r73, 0;
	selp.u32 	%r414, 1, 0, %p74;
	mov.u32 	%r415, %r5;
$L__BB1_57:
	setp.eq.s32 	%p75, %r411, %r7;
	setp.ne.s32 	%p76, %r410, 0;
	and.pred  	%p77, %p75, %p76;
	mov.b32 	%r417, 0;
	mov.b32 	%r416, 1;
	mov.u32 	%r418, %r7;
	@%p77 bra 	$L__BB1_64;
	setp.eq.s32 	%p78, %r415, %r7;
	setp.ne.s32 	%p79, %r414, 0;
	and.pred  	%p80, %p78, %p79;
	mov.u32 	%r418, %r7;
	@%p80 bra 	$L__BB1_64;
	setp.eq.s32 	%p83, %r410, 0;
	and.pred  	%p84, %p75, %p83;
	setp.eq.s32 	%p85, %r414, 0;
	and.pred  	%p86, %p78, %p85;
	or.pred  	%p87, %p84, %p86;
	@%p87 bra 	$L__BB1_63;
	setp.eq.s32 	%p88, %r415, 0;
	setp.eq.s32 	%p89, %r411, 0;
	or.pred  	%p90, %p89, %p88;
	mov.b32 	%r416, 0;
	mov.u32 	%r417, %r416;
	mov.u32 	%r418, %r416;
	@%p90 bra 	$L__BB1_64;
	xor.b32  	%r417, %r71, %r56;
	and.b32  	%r323, %r414, 7;
	selp.b32 	%r324, 0, 8, %p88;
	or.b32  	%r325, %r324, %r323;
	and.b32  	%r326, %r410, 7;
	selp.b32 	%r327, 0, 8, %p89;
	or.b32  	%r328, %r327, %r326;
	mul.lo.s32 	%r87, %r325, %r328;
	add.s32 	%r329, %r8, %r411;
	add.s32 	%r88, %r329, %r415;
	setp.gt.s32 	%p93, %r88, %r7;
	mov.u32 	%r418, %r7;
	@%p93 bra 	$L__BB1_64;
	setp.lt.s32 	%p94, %r88, 0;
	selp.b32 	%r416, 0, %r87, %p94;
	max.s32 	%r418, %r88, 0;
	bra.uni 	$L__BB1_64;
$L__BB1_63:
	xor.b32  	%r417, %r71, %r56;
	mov.b32 	%r416, 0;
	mov.u32 	%r418, %r7;
$L__BB1_64:
	sub.s32 	%r95, %r426, %r418;
	setp.gt.s32 	%p95, %r95, 0;
	@%p95 bra 	$L__BB1_67;
	setp.gt.s32 	%p96, %r95, -1;
	@%p96 bra 	$L__BB1_68;
	neg.s32 	%r331, %r95;
	shr.u32 	%r427, %r427, %r331;
	mov.u32 	%r426, %r418;
	bra.uni 	$L__BB1_68;
$L__BB1_67:
	shr.u32 	%r416, %r416, %r95;
$L__BB1_68:
	setp.eq.s32 	%p97, %r113, %r417;
	@%p97 bra 	$L__BB1_72;
	setp.lt.s32 	%p98, %r427, %r416;
	@%p98 bra 	$L__BB1_71;
	sub.s32 	%r427, %r427, %r416;
	bra.uni 	$L__BB1_73;
$L__BB1_71:
	sub.s32 	%r427, %r416, %r427;
	mov.u32 	%r113, %r417;
	bra.uni 	$L__BB1_73;
$L__BB1_72:
	add.s32 	%r427, %r416, %r427;
$L__BB1_73:
	setp.gt.u32 	%p99, %r427, 524287;
	@%p99 bra 	$L__BB1_76;
	add.s32 	%r332, %r427, -262144;
	setp.lt.u32 	%p100, %r332, -262143;
	@%p100 bra 	$L__BB1_77;
$L__BB1_75:
	shl.b32 	%r427, %r427, 1;
	add.s32 	%r426, %r426, -1;
	add.s32 	%r333, %r427, -262144;
	setp.lt.u32 	%p101, %r333, -262143;
	@%p101 bra 	$L__BB1_77;
	bra.uni 	$L__BB1_75;
$L__BB1_76:
	clz.b32 	%r335, %r427;
	add.s32 	%r336, %r426, %r335;
	add.s32 	%r426, %r336, -13;
$L__BB1_77:
	add.s32 	%r404, %r404, 1;
	setp.ne.s32 	%p102, %r404, %r175;
	@%p102 bra 	$L__BB1_17;
	ld.param.u32 	%r379, [_Z26depthwiseConvolutionKerneliiiiPfiiS_S_S_iiiii_param_5];
	add.s32 	%r400, %r400, 1;
	setp.ne.s32 	%p103, %r400, %r379;
	@%p103 bra 	$L__BB1_16;
	ld.global.u32 	%r337, [%rd2];
	shr.u32 	%r116, %r337, 31;
	shr.u32 	%r338, %r337, 23;
	and.b32  	%r387, %r338, 255;
	and.b32  	%r118, %r337, 8388607;
	shr.u32 	%r388, %r118, 14;
	shr.u32 	%r339, %r337, 13;
	and.b32  	%r340, %r339, 1;
	setp.eq.b32 	%p104, %r340, 1;
	and.b32  	%r341, %r337, 24575;
	setp.ne.s32 	%p105, %r341, 0;
	and.pred  	%p106, %p104, %p105;
	@%p106 bra 	$L__BB1_23;
	bra.uni 	$L__BB1_24;
$L__BB1_80:
	sub.s32 	%r255, 1, %r129;
	shr.u32 	%r433, %r123, %r255;
	mov.b32 	%r432, 0;
	bra.uni 	$L__BB1_82;
$L__BB1_81:
	setp.ne.s32 	%p42, %r123, 0;
	selp.u32 	%r433, 1, 0, %p42;
	mov.u32 	%r432, %r7;
$L__BB1_82:
	setp.eq.s32 	%p43, %r432, 0;
	selp.b32 	%r257, 0, 512, %p43;
	and.b32  	%r258, %r433, 511;
	or.b32  	%r259, %r257, %r258;
	add.s32 	%r260, %r432, -3;
	selp.b32 	%r261, 0, %r260, %p43;
	neg.s32 	%r262, %r261;
	shr.s32 	%r263, %r261, 31;
	and.b32  	%r264, %r263, %r262;
	shr.u32 	%r136, %r259, %r264;
	setp.gt.s32 	%p44, %r121, -1;
	setp.eq.s32 	%p45, %r136, 0;
	or.pred  	%p2, %p44, %p45;
	max.s32 	%r436, %r261, 0;
	mov.b32 	%r437, 0;
	@%p45 bra 	$L__BB1_85;
	mov.u32 	%r437, %r136;
$L__BB1_84:
	shl.b32 	%r437, %r437, 1;
	add.s32 	%r436, %r436, -1;
	add.s32 	%r265, %r437, -262144;
	setp.gt.u32 	%p46, %r265, -262144;
	@%p46 bra 	$L__BB1_84;
$L__BB1_85:
	setp.eq.s32 	%p47, %r436, 255;
	@%p47 bra 	$L__BB1_88;
	setp.ne.s32 	%p48, %r436, 0;
	@%p48 bra 	$L__BB1_89;
	selp.f32 	%f78, 0f00000000, 0f80000000, %p2;
	bra.uni 	$L__BB1_90;
$L__BB1_88:
	selp.f32 	%f78, 0f7F800000, 0fFF800000, %p2;
	bra.uni 	$L__BB1_90;
$L__BB1_89:
	and.b32  	%r266, %r437, 262142;
	setp.eq.s32 	%p49, %r437, 0;
	add.s32 	%r267, %r436, 12;
	selp.b32 	%r268, %r436, %r267, %p49;
	cvt.rn.f32.u32 	%f59, %r266;
	fma.rn.f32 	%f60, %f1, %f59, 0f3F800000;
	add.s32 	%r269, %r10, %r268;
	min.s32 	%r270, %r269, 278;
	max.s32 	%r271, %r270, -278;
	add.s32 	%r272, %r271, 508;
	shr.u32 	%r273, %r272, 2;
	mad.lo.s32 	%r274, %r273, 509, %r272;
	abs.s32 	%r275, %r271;
	setp.lt.u32 	%p50, %r275, 101;
	add.s32 	%r276, %r271, 127;
	selp.b32 	%r277, %r276, %r274, %p50;
	shl.b32 	%r278, %r273, 23;
	selp.b32 	%r279, 1065353216, %r278, %p50;
	mov.b32 	%f61, %r279;
	shl.b32 	%r280, %r277, 23;
	mov.b32 	%f62, %r280;
	mul.rn.f32 	%f63, %f60, %f62;
	mul.rn.f32 	%f64, %f63, %f61;
	mul.rn.f32 	%f65, %f64, %f61;
	mul.rn.f32 	%f66, %f65, %f61;
	neg.f32 	%f67, %f66;
	selp.f32 	%f78, %f66, %f67, %p2;
$L__BB1_90:
	mad.lo.s32 	%r281, %r429, %r171, %r3;
	mad.lo.s32 	%r282, %r281, %r181, %r188;
	mad.lo.s32 	%r283, %r282, %r177, %r1;
	mul.wide.s32 	%rd13, %r283, 4;
	add.s64 	%rd14, %rd1, %rd13;
	st.global.f32 	[%rd14], %f78;
	add.s32 	%r429, %r429, 1;
	setp.eq.s32 	%p51, %r429, %r170;
	@%p51 bra 	$L__BB1_103;
	bra.uni 	$L__BB1_9;
$L__BB1_91:
	add.s32 	%r155, %r9, %r439;
	setp.gt.s32 	%p22, %r155, -1;
	@%p22 bra 	$L__BB1_93;
	sub.s32 	%r219, 1, %r155;
	shr.u32 	%r442, %r148, %r219;
	mov.b32 	%r441, 0;
	bra.uni 	$L__BB1_94;
$L__BB1_93:
	setp.lt.u32 	%p23, %r155, %r7;
	min.u32 	%r441, %r155, %r7;
	selp.b32 	%r442, %r153, 0, %p23;
$L__BB1_94:
	setp.eq.s32 	%p25, %r441, 0;
	selp.b32 	%r221, 0, 512, %p25;
	and.b32  	%r222, %r442, 511;
	or.b32  	%r223, %r221, %r222;
	add.s32 	%r224, %r441, -3;
	selp.b32 	%r225, 0, %r224, %p25;
	neg.s32 	%r226, %r225;
	shr.s32 	%r227, %r225, 31;
	and.b32  	%r228, %r227, %r226;
	shr.u32 	%r161, %r223, %r228;
	setp.gt.s32 	%p26, %r146, -1;
	setp.eq.s32 	%p27, %r161, 0;
	or.pred  	%p3, %p26, %p27;
	max.s32 	%r445, %r225, 0;
	mov.b32 	%r446, 0;
	@%p27 bra 	$L__BB1_97;
	mov.u32 	%r446, %r161;
$L__BB1_96:
	shl.b32 	%r446, %r446, 1;
	add.s32 	%r445, %r445, -1;
	add.s32 	%r229, %r446, -262144;
	setp.gt.u32 	%p28, %r229, -262144;
	@%p28 bra 	$L__BB1_96;
$L__BB1_97:
	setp.eq.s32 	%p29, %r445, 0;
	@%p29 bra 	$L__BB1_100;
	setp.ne.s32 	%p30, %r445, 255;
	@%p30 bra 	$L__BB1_101;
	selp.f32 	%f79, 0f7F800000, 0fFF800000, %p3;
	bra.uni 	$L__BB1_102;
$L__BB1_100:
	selp.f32 	%f79, 0f00000000, 0f80000000, %p3;
	bra.uni 	$L__BB1_102;
$L__BB1_101:
	and.b32  	%r230, %r446, 262142;
	setp.eq.s32 	%p31, %r446, 0;
	add.s32 	%r231, %r445, 12;
	selp.b32 	%r232, %r445, %r231, %p31;
	cvt.rn.f32.u32 	%f50, %r230;
	fma.rn.f32 	%f51, %f1, %f50, 0f3F800000;
	add.s32 	%r233, %r10, %r232;
	min.s32 	%r234, %r233, 278;
	max.s32 	%r235, %r234, -278;
	add.s32 	%r236, %r235, 508;
	shr.u32 	%r237, %r236, 2;
	mad.lo.s32 	%r238, %r237, 509, %r236;
	abs.s32 	%r239, %r235;
	setp.lt.u32 	%p32, %r239, 101;
	add.s32 	%r240, %r235, 127;
	selp.b32 	%r241, %r240, %r238, %p32;
	shl.b32 	%r242, %r237, 23;
	selp.b32 	%r243, 1065353216, %r242, %p32;
	mov.b32 	%f52, %r243;
	shl.b32 	%r244, %r241, 23;
	mov.b32 	%f53, %r244;
	mul.rn.f32 	%f54, %f51, %f53;
	mul.rn.f32 	%f55, %f54, %f52;
	mul.rn.f32 	%f56, %f55, %f52;
	mul.rn.f32 	%f57, %f56, %f52;
	neg.f32 	%f58, %f57;
	selp.f32 	%f79, %f57, %f58, %p3;
$L__BB1_102:
	mad.lo.s32 	%r245, %r438, %r171, %r3;
	mad.lo.s32 	%r246, %r245, %r181, %r188;
	mad.lo.s32 	%r247, %r246, %r177, %r1;
	mul.wide.s32 	%rd11, %r247, 4;
	add.s64 	%rd12, %rd1, %rd11;
	st.global.f32 	[%rd12], %f79;
	add.s32 	%r438, %r438, 1;
	setp.ne.s32 	%p33, %r438, %r170;
	@%p33 bra 	$L__BB1_3;
$L__BB1_103:
	ret;

}
	// .globl	_Z20convolutionKernel_16iiiiPfiiiS_S_S_iiii
.visible .entry _Z20convolutionKernel_16iiiiPfiiiS_S_S_iiii(
	.param .u32 _Z20convolutionKernel_16iiiiPfiiiS_S_S_iiii_param_0,
	.param .u32 _Z20convolutionKernel_16iiiiPfiiiS_S_S_iiii_param_1,
	.param .u32 _Z20convolutionKernel_16iiiiPfiiiS_S_S_iiii_param_2,
	.param .u32 _Z20convolutionKernel_16iiiiPfiiiS_S_S_iiii_param_3,
	.param .u64 .ptr .align 1 _Z20convolutionKernel_16iiiiPfiiiS_S_S_iiii_param_4,
	.param .u32 _Z20convolutionKernel_16iiiiPfiiiS_S_S_iiii_param_5,
	.param .u32 _Z20convolutionKernel_16iiiiPfiiiS_S_S_iiii_param_6,
	.param .u32 _Z20convolutionKernel_16iiiiPfiiiS_S_S_iiii_param_7,
	.param .u64 .ptr .align 1 _Z20convolutionKernel_16iiiiPfiiiS_S_S_iiii_param_8,
	.param .u64 .ptr .align 1 _Z20convolutionKernel_16iiiiPfiiiS_S_S_iiii_param_9,
	.param .u64 .ptr .align 1 _Z20convolutionKernel_16iiiiPfiiiS_S_S_iiii_param_10,
	.param .u32 _Z20convolutionKernel_16iiiiPfiiiS_S_S_iiii_param_11,
	.param .u32 _Z20convolutionKernel_16iiiiPfiiiS_S_S_iiii_param_12,
	.param .u32 _Z20convolutionKernel_16iiiiPfiiiS_S_S_iiii_param_13,
	.param .u32 _Z20convolutionKernel_16iiiiPfiiiS_S_S_iiii_param_14
)
{
	.reg .pred 	%p<125>;
	.reg .b16 	%rs<419>;
	.reg .b32 	%r<291>;
	.reg .b32 	%f<216>;
	.reg .b64 	%rd<142>;

	ld.param.u32 	%r60, [_Z20convolutionKernel_16iiiiPfiiiS_S_S_iiii_param_0];
	ld.param.u32 	%r62, [_Z20convolutionKernel_16iiiiPfiiiS_S_S_iiii_param_2];
	ld.param.u32 	%r63, [_Z20convolutionKernel_16iiiiPfiiiS_S_S_iiii_param_3];
	ld.param.u64 	%rd9, [_Z20convolutionKernel_16iiiiPfiiiS_S_S_iiii_param_4];
	ld.param.u32 	%r64, [_Z20convolutionKernel_16iiiiPfiiiS_S_S_iiii_param_5];
	ld.param.u32 	%r65, [_Z20convolutionKernel_16iiiiPfiiiS_S_S_iiii_param_6];
	ld.param.u32 	%r66, [_Z20convolutionKernel_16iiiiPfiiiS_S_S_iiii_param_7];
	ld.param.u64 	%rd10, [_Z20convolutionKernel_16iiiiPfiiiS_S_S_iiii_param_8];
	ld.param.u64 	%rd8, [_Z20convolutionKernel_16iiiiPfiiiS_S_S_iiii_param_10];
	ld.param.u32 	%r71, [_Z20convolutionKernel_16iiiiPfiiiS_S_S_iiii_param_11];
	ld.param.u32 	%r68, [_Z20convolutionKernel_16iiiiPfiiiS_S_S_iiii_param_12];
	ld.param.u32 	%r69, [_Z20convolutionKernel_16iiiiPfiiiS_S_S_iiii_param_13];
	ld.param.u32 	%r70, [_Z20convolutionKernel_16iiiiPfiiiS_S_S_iiii_param_14];
	cvta.to.global.u64 	%rd1, %rd10;
	cvta.to.global.u64 	%rd2, %rd9;
	cvta.to.global.u64 	%rd3, %rd8;
	mov.u32 	%r72, %ctaid.x;
	mov.u32 	%r73, %ntid.x;
	mov.u32 	%r74, %tid.x;
	mad.lo.s32 	%r1, %r72, %r73, %r74;
	mov.u32 	%r75, %ctaid.y;
	mov.u32 	%r76, %ntid.y;
	mov.u32 	%r77, %tid.y;
	mad.lo.s32 	%r78, %r75, %r76, %r77;
	mov.u32 	%r3, %ctaid.z;
	setp.ge.s32 	%p2, %r1, %r68;
	setp.ge.s32 	%p3, %r78, %r71;
	or.pred  	%p4, %p2, %p3;
	setp.ge.s32 	%p5, %r3, %r64;
	or.pred  	%p6, %p5, %p4;
	setp.lt.s32 	%p7, %r60, 1;
	or.pred  	%p8, %p6, %p7;
	@%p8 bra 	$L__BB2_83;
	ld.param.u64 	%rd139, [_Z20convolutionKernel_16iiiiPfiiiS_S_S_iiii_param_9];
	ld.param.u32 	%r269, [_Z20convolutionKernel_16iiiiPfiiiS_S_S_iiii_param_1];
	cvta.to.global.u64 	%rd11, %rd139;
	mov.f32 	%f1, 0f00000000;
	// begin inline asm
	{  cvt.rn.bf16.f32 %rs41, %f1;}

	// end inline asm
	setp.lt.s32 	%p9, %r269, 1;
	mul.lo.s32 	%r79, %r70, %r78;
	sub.s32 	%r4, %r79, %r69;
	mul.lo.s32 	%r80, %r70, %r1;
	sub.s32 	%r5, %r80, %r69;
	mul.wide.u32 	%rd12, %r3, 4;
	add.s64 	%rd4, %rd11, %rd12;
	@%p9 bra 	$L__BB2_72;
	setp.lt.s32 	%p18, %r65, 1;
	@%p18 bra 	$L__BB2_61;
	setp.lt.s32 	%p27, %r66, 1;
	@%p27 bra 	$L__BB2_50;
	and.b32  	%r6, %r66, 7;
	and.b32  	%r7, %r66, 3;
	and.b32  	%r8, %r66, 2147483640;
	mov.b32 	%r272, 0;
$L__BB2_5:
	mov.b32 	%r273, 0;
	mov.u16 	%rs398, %rs41;
$L__BB2_6:
	ld.param.u32 	%r270, [_Z20convolutionKernel_16iiiiPfiiiS_S_S_iiii_param_1];
	mad.lo.s32 	%r228, %r272, %r270, %r273;
	mul.lo.s32 	%r11, %r228, %r62;
	mad.lo.s32 	%r229, %r270, %r3, %r273;
	mul.lo.s32 	%r12, %r229, %r65;
	mov.b32 	%r274, 0;
$L__BB2_7:
	setp.lt.u32 	%p36, %r66, 8;
	add.s32 	%r231, %r4, %r274;
	setp.gt.s32 	%p37, %r231, -1;
	setp.lt.s32 	%p38, %r231, %r62;
	and.pred  	%p1, %p37, %p38;
	add.s32 	%r232, %r11, %r231;
	mul.lo.s32 	%r14, %r232, %r63;
	add.s32 	%r233, %r12, %r274;
	mul.lo.s32 	%r15, %r233, %r66;
	mov.b32 	%r277, 0;
	@%p36 bra 	$L__BB2_26;
	mov.b32 	%r275, 0;
$L__BB2_9:
	.pragma "nounroll";
	add.s32 	%r17, %r5, %r275;
	setp.gt.s32 	%p39, %r17, -1;
	setp.lt.s32 	%p40, %r17, %r63;
	and.pred  	%p41, %p39, %p40;
	and.pred  	%p42, %p1, %p41;
	add.s32 	%r235, %r17, %r14;
	mul.wide.s32 	%rd103, %r235, 4;
	add.s64 	%rd5, %rd2, %rd103;
	add.s32 	%r236, %r275, %r15;
	mul.wide.s32 	%rd104, %r236, 4;
	add.s64 	%rd6, %rd1, %rd104;
	not.pred 	%p43, %p42;
	@%p43 bra 	$L__BB2_11;
	ld.global.f32 	%f182, [%rd5];
	// begin inline asm
	{  cvt.rn.bf16.f32 %rs268, %f182;}

	// end inline asm
	ld.global.f32 	%f183, [%rd6];
	// begin inline asm
	{  cvt.rn.bf16.f32 %rs269, %f183;}

	// end inline asm
	// begin inline asm
	{ mul.bf16 %rs270,%rs268,%rs269; }

	// end inline asm
	// begin inline asm
	{ add.bf16 %rs398,%rs398,%rs270; }

	// end inline asm
$L__BB2_11:
	add.s32 	%r237, %r17, 1;
	setp.gt.s32 	%p44, %r237, -1;
	setp.lt.s32 	%p45, %r237, %r63;
	and.pred  	%p46, %p44, %p45;
	and.pred  	%p47, %p1, %p46;
	not.pred 	%p48, %p47;
	@%p48 bra 	$L__BB2_13;
	ld.global.f32 	%f184, [%rd5+4];
	// begin inline asm
	{  cvt.rn.bf16.f32 %rs276, %f184;}

	// end inline asm
	ld.global.f32 	%f185, [%rd6+4];
	// begin inline asm
	{  cvt.rn.bf16.f32 %rs277, %f185;}

	// end inline asm
	// begin inline asm
	{ mul.bf16 %rs278,%rs276,%rs277; }

	// end inline asm
	// begin inline asm
	{ add.bf16 %rs398,%rs398,%rs278; }

	// end inline asm
$L__BB2_13:
	add.s32 	%r238, %r17, 2;
	setp.gt.s32 	%p49, %r238, -1;
	setp.lt.s32 	%p50, %r238, %r63;
	and.pred  	%p51, %p49, %p50;
	and.pred  	%p52, %p1, %p51;
	not.pred 	%p53, %p52;
	@%p53 bra 	$L__BB2_15;
	ld.global.f32 	%f186, [%rd5+8];
	// begin inline asm
	{  cvt.rn.bf16.f32 %rs284, %f186;}

	// end inline asm
	ld.global.f32 	%f187, [%rd6+8];
	// begin inline asm
	{  cvt.rn.bf16.f32 %rs285, %f187;}

	// end inline asm
	// begin inline asm
	{ mul.bf16 %rs286,%rs284,%rs285; }

	// end inline asm
	// begin inline asm
	{ add.bf16 %rs398,%rs398,%rs286; }

	// end inline asm
$L__BB2_15:
	add.s32 	%r239, %r17, 3;
	setp.gt.s32 	%p54, %r239, -1;
	setp.lt.s32 	%p55, %r239, %r63;
	and.pred  	%p56, %p54, %p55;
	and.pred  	%p57, %p1, %p56;
	not.pred 	%p58, %p57;
	@%p58 bra 	$L__BB2_17;
	ld.global.f32 	%f188, [%rd5+12];
	// begin inline asm
	{  cvt.rn.bf16.f32 %rs292, %f188;}

	// end inline asm
	ld.global.f32 	%f189, [%rd6+12];
	// begin inline asm
	{  cvt.rn.bf16.f32 %rs293, %f189;}

	// end inline asm
	// begin inline asm
	{ mul.bf16 %rs294,%rs292,%rs293; }

	// end inline asm
	// begin inline asm
	{ add.bf16 %rs398,%rs398,%rs294; }

	// end inline asm
$L__BB2_17:
	add.s32 	%r240, %r17, 4;
	setp.gt.s32 	%p59, %r240, -1;
	setp.lt.s32 	%p60, %r240, %r63;
	and.pred  	%p61, %p59, %p60;
	and.pred  	%p62, %p1, %p61;
	not.pred 	%p63, %p62;
	@%p63 bra 	$L__BB2_19;
	ld.global.f32 	%f190, [%rd5+16];
	// begin inline asm
	{  cvt.rn.bf16.f32 %rs300, %f190;}

	// end inline asm
	ld.global.f32 	%f191, [%rd6+16];
	// begin inline asm
	{  cvt.rn.bf16.f32 %rs301, %f191;}

	// end inline asm
	// begin inline asm
	{ mul.bf16 %rs302,%rs300,%rs301; }

	// end inline asm
	// begin inline asm
	{ add.bf16 %rs398,%rs398,%rs302; }

	// end inline asm
$L__BB2_19:
	add.s32 	%r241, %r17, 5;
	setp.gt.s32 	%p64, %r241, -1;
	setp.lt.s32 	%p65, %r241, %r63;
	and.pred  	%p66, %p64, %p65;
	and.pred  	%p67, %p1, %p66;
	not.pred 	%p68, %p67;
	@%p68 bra 	$L__BB2_21;
	ld.global.f32 	%f192, [%rd5+20];
	// begin inline asm
	{  cvt.rn.bf16.f32 %rs308, %f192;}

	// end inline asm
	ld.global.f32 	%f193, [%rd6+20];
	// begin inline asm
	{  cvt.rn.bf16.f32 %rs309, %f193;}

	// end inline asm
	// begin inline asm
	{ mul.bf16 %rs310,%rs308,%rs309; }

	// end inline asm
	// begin inline asm
	{ add.bf16 %rs398,%rs398,%rs310; }

	// end inline asm
$L__BB2_21:
	add.s32 	%r242, %r17, 6;
	setp.gt.s32 	%p69, %r242, -1;
	setp.lt.s32 	%p70, %r242, %r63;
	and.pred  	%p71, %p69, %p70;
	and.pred  	%p72, %p1, %p71;
	not.pred 	%p73, %p72;
	@%p73 bra 	$L__BB2_23;
	ld.global.f32 	%f194, [%rd5+24];
	// begin inline asm
	{  cvt.rn.bf16.f32 %rs316, %f194;}

	// end inline asm
	ld.global.f32 	%f195, [%rd6+24];
	// begin inline asm
	{  cvt.rn.bf16.f32 %rs317, %f195;}

	// end inline asm
	// begin inline asm
	{ mul.bf16 %rs318,%rs316,%rs317; }

	// end inline asm
	// begin inline asm
	{ add.bf16 %rs398,%rs398,%rs318; }

	// end inline asm
$L__BB2_23:
	add.s32 	%r243, %r17, 7;
	setp.gt.s32 	%p74, %r243, -1;
	setp.lt.s32 	%p75, %r243, %r63;
	and.pred  	%p76, %p74, %p75;
	and.pred  	%p77, %p1, %p76;
	not.pred 	%p78, %p77;
	@%p78 bra 	$L__BB2_25;
	ld.global.f32 	%f196, [%rd5+28];
	// begin inline asm
	{  cvt.rn.bf16.f32 %rs324, %f196;}

	// end inline asm
	ld.global.f32 	%f197, [%rd6+28];
	// begin inline asm
	{  cvt.rn.bf16.f32 %rs325, %f197;}

	// end inline asm
	// begin inline asm
	{ mul.bf16 %rs326,%rs324,%rs325; }

	// end inline asm
	// begin inline asm
	{ add.bf16 %rs398,%rs398,%rs326; }

	// end inline asm
$L__BB2_25:
	add.s32 	%r275, %r275, 8;
	setp.ne.s32 	%p79, %r275, %r8;
	mov.u32 	%r277, %r8;
	@%p79 bra 	$L__BB2_9;
$L__BB2_26:
	setp.eq.s32 	%p80, %r6, 0;
	@%p80 bra 	$L__BB2_47;
	add.s32 	%r244, %r6, -1;
	setp.lt.u32 	%p81, %r244, 3;
	@%p81 bra 	$L__BB2_37;
	add.s32 	%r20, %r5, %r277;
	setp.gt.s32 	%p82, %r20, -1;
	setp.lt.s32 	%p83, %r20, %r63;
	and.pred  	%p84, %p82, %p83;
	and.pred  	%p86, %p1, %p84;
	not.pred 	%p87, %p86;
	@%p87 bra 	$L__BB2_30;
	add.s32 	%r245, %r20, %r14;
	mul.wide.s32 	%rd105, %r245, 4;
	add.s64 	%rd106, %rd2, %rd105;
	ld.global.f32 	%f198, [%rd106];
	// begin inline asm
	{  cvt.rn.bf16.f32 %rs333, %f198;}

	// end inline asm
	add.s32 	%r246, %r277, %r15;
	mul.wide.s32 	%rd107, %r246, 4;
	add.s64 	%rd108, %rd1, %rd107;
	ld.global.f32 	%f199, [%rd108];
	// begin inline asm
	{  cvt.rn.bf16.f32 %rs334, %f199;}

	// end inline asm
	// begin inline asm
	{ mul.bf16 %rs335,%rs333,%rs334; }

	// end inline asm
	// begin inline asm
	{ add.bf16 %rs398,%rs398,%rs335; }

	// end inline asm
$L__BB2_30:
	add.s32 	%r247, %r20, 1;
	setp.gt.s32 	%p88, %r247, -1;
	setp.lt.s32 	%p89, %r247, %r63;
	and.pred  	%p90, %p88, %p89;
	and.pred  	%p91, %p1, %p90;
	not.pred 	%p92, %p91;
	@%p92 bra 	$L__BB2_32;
	add.s32 	%r248, %r20, %r14;
	mul.wide.s32 	%rd109, %r248, 4;
	add.s64 	%rd110, %rd2, %rd109;
	ld.global.f32 	%f200, [%rd110+4];
	// begin inline asm
	{  cvt.rn.bf16.f32 %rs341, %f200;}

	// end inline asm
	add.s32 	%r249, %r277, %r15;
	mul.wide.s32 	%rd111, %r249, 4;
	add.s64 	%rd112, %rd1, %rd111;
	ld.global.f32 	%f201, [%rd112+4];
	// begin inline asm
	{  cvt.rn.bf16.f32 %rs342, %f201;}

	// end inline asm
	// begin inline asm
	{ mul.bf16 %rs343,%rs341,%rs342; }

	// end inline asm
	// begin inline asm
	{ add.bf16 %rs398,%rs398,%rs343; }

	// end inline asm
$L__BB2_32:
	add.s32 	%r250, %r20, 2;
	setp.gt.s32 	%p93, %r250, -1;
	setp.lt.s32 	%p94, %r250, %r63;
	and.pred  	%p95, %p93, %p94;
	and.pred  	%p96, %p1, %p95;
	not.pred 	%p97, %p96;
	@%p97 bra 	$L__BB2_34;
	add.s32 	%r251, %r20, %r14;
	mul.wide.s32 	%rd113, %r251, 4;
	add.s64 	%rd114, %rd2, %rd113;
	ld.global.f32 	%f202, [%rd114+8];
	// begin inline asm
	{  cvt.rn.bf16.f32 %rs349, %f202;}

	// end inline asm
	add.s32 	%r252, %r277, %r15;
	mul.wide.s32 	%rd115, %r252, 4;
	add.s64 	%rd116, %rd1, %rd115;
	ld.global.f32 	%f203, [%rd116+8];
	// begin inline asm
	{  cvt.rn.bf16.f32 %rs350, %f203;}

	// end inline asm
	// begin inline asm
	{ mul.bf16 %rs351,%rs349,%rs350; }

	// end inline asm
	// begin inline asm
	{ add.bf16 %rs398,%rs398,%rs351; }

	// end inline asm
$L__BB2_34:
	add.s32 	%r253, %r20, 3;
	setp.gt.s32 	%p98, %r253, -1;
	setp.lt.s32 	%p99, %r253, %r63;
	and.pred  	%p100, %p98, %p99;
	and.pred  	%p101, %p1, %p100;
	not.pred 	%p102, %p101;
	@%p102 bra 	$L__BB2_36;
	add.s32 	%r254, %r5, %r277;
	add.s32 	%r255, %r254, %r14;
	mul.wide.s32 	%rd117, %r255, 4;
	add.s64 	%rd118, %rd2, %rd117;
	ld.global.f32 	%f204, [%rd118+12];
	// begin inline asm
	{  cvt.rn.bf16.f32 %rs357, %f204;}

	// end inline asm
	add.s32 	%r256, %r277, %r15;
	mul.wide.s32 	%rd119, %r256, 4;
	add.s64 	%rd120, %rd1, %rd119;
	ld.global.f32 	%f205, [%rd120+12];
	// begin inline asm
	{  cvt.rn.bf16.f32 %rs358, %f205;}

	// end inline asm
	// begin inline asm
	{ mul.bf16 %rs359,%rs357,%rs358; }

	// end inline asm
	// begin inline asm
	{ add.bf16 %rs398,%rs398,%rs359; }

	// end inline asm
$L__BB2_36:
	add.s32 	%r277, %r277, 4;
$L__BB2_37:
	setp.eq.s32 	%p103, %r7, 0;
	@%p103 bra 	$L__BB2_47;
	setp.eq.s32 	%p104, %r7, 1;
	@%p104 bra 	$L__BB2_44;
	add.s32 	%r23, %r5, %r277;
	setp.gt.s32 	%p105, %r23, -1;
	setp.lt.s32 	%p106, %r23, %r63;
	and.pred  	%p107, %p105, %p106;
	and.pred  	%p108, %p1, %p107;
	not.pred 	%p109, %p108;
	@%p109 bra 	$L__BB2_41;
	add.s32 	%r257, %r23, %r14;
	mul.wide.s32 	%rd121, %r257, 4;
	add.s64 	%rd122, %rd2, %rd121;
	ld.global.f32 	%f206, [%rd122];
	// begin inline asm
	{  cvt.rn.bf16.f32 %rs366, %f206;}

	// end inline asm
	add.s32 	%r258, %r277, %r15;
	mul.wide.s32 	%rd123, %r258, 4;
	add.s64 	%rd124, %rd1, %rd123;
	ld.global.f32 	%f207, [%rd124];
	// begin inline asm
	{  cvt.rn.bf16.f32 %rs367, %f207;}

	// end inline asm
	// begin inline asm
	{ mul.bf16 %rs368,%rs366,%rs367; }

	// end inline asm
	// begin inline asm
	{ add.bf16 %rs398,%rs398,%rs368; }

	// end inline asm
$L__BB2_41:
	add.s32 	%r259, %r23, 1;
	setp.gt.s32 	%p110, %r259, -1;
	setp.lt.s32 	%p111, %r259, %r63;
	and.pred  	%p112, %p110, %p111;
	and.pred  	%p113, %p1, %p112;
	not.pred 	%p114, %p113;
	@%p114 bra 	$L__BB2_43;
	add.s32 	%r260, %r5, %r277;
	add.s32 	%r261, %r260, %r14;
	mul.wide.s32 	%rd125, %r261, 4;
	add.s64 	%rd126, %rd2, %rd125;
	ld.global.f32 	%f208, [%rd126+4];
	// begin inline asm
	{  cvt.rn.bf16.f32 %rs374, %f208;}

	// end inline asm
	add.s32 	%r262, %r277, %r15;
	mul.wide.s32 	%rd127, %r262, 4;
	add.s64 	%rd128, %rd1, %rd127;
	ld.global.f32 	%f209, [%rd128+4];
	// begin inline asm
	{  cvt.rn.bf16.f32 %rs375, %f209;}

	// end inline asm
	// begin inline asm
	{ mul.bf16 %rs376,%rs374,%rs375; }

	// end inline asm
	// begin inline asm
	{ add.bf16 %rs398,%rs398,%rs376; }

	// end inline asm
$L__BB2_43:
	add.s32 	%r277, %r277, 2;
$L__BB2_44:
	and.b32  	%r263, %r66, 1;
	setp.eq.b32 	%p115, %r263, 1;
	not.pred 	%p116, %p115;
	@%p116 bra 	$L__BB2_47;
	add.s32 	%r26, %r5, %r277;
	setp.gt.s32 	%p117, %r26, -1;
	setp.lt.s32 	%p118, %r26, %r63;
	and.pred  	%p119, %p117, %p118;
	and.pred  	%p120, %p1, %p119;
	not.pred 	%p121, %p120;
	@%p121 bra 	$L__BB2_47;
	add.s32 	%r264, %r26, %r14;
	mul.wide.s32 	%rd129, %r264, 4;
	add.s64 	%rd130, %rd2, %rd129;
	ld.global.f32 	%f210, [%rd130];
	// begin inline asm
	{  cvt.rn.bf16.f32 %rs382, %f210;}

	// end inline asm
	add.s32 	%r265, %r277, %r15;
	mul.wide.s32 	%rd131, %r265, 4;
	add.s64 	%rd132, %rd1, %rd131;
	ld.global.f32 	%f211, [%rd132];
	// begin inline asm
	{  cvt.rn.bf16.f32 %rs383, %f211;}

	// end inline asm
	// begin inline asm
	{ mul.bf16 %rs384,%rs382,%rs383; }

	// end inline asm
	// begin inline asm
	{ add.bf16 %rs398,%rs398,%rs384; }

	// end inline asm
$L__BB2_47:
	add.s32 	%r274, %r274, 1;
	setp.ne.s32 	%p122, %r274, %r65;
	@%p122 bra 	$L__BB2_7;
	ld.param.u32 	%r271, [_Z20convolutionKernel_16iiiiPfiiiS_S_S_iiii_param_1];
	add.s32 	%r273, %r273, 1;
	setp.ne.s32 	%p123, %r273, %r271;
	@%p123 bra 	$L__BB2_6;
	ld.param.u64 	%rd141, [_Z20convolutionKernel_16iiiiPfiiiS_S_S_iiii_param_10];
	ld.param.u64 	%rd140, [_Z20convolutionKernel_16iiiiPfiiiS_S_S_iiii_param_9];
	cvta.to.global.u64 	%rd133, %rd140;
	add.s64 	%rd135, %rd133, %rd12;
	ld.global.f32 	%f212, [%rd135];
	// begin inline asm
	{  cvt.rn.bf16.f32 %rs390, %f212;}

	// end inline asm
	// begin inline asm
	{ add.bf16 %rs391,%rs398,%rs390; }

	// end inline asm
	// begin inline asm
	{ cvt.f32.bf16 %f213, %rs391;}

	// end inline asm
	mad.lo.s32 	%r266, %r272, %r64, %r3;
	mad.lo.s32 	%r267, %r266, %r71, %r78;
	mad.lo.s32 	%r268, %r267, %r68, %r1;
	cvta.to.global.u64 	%rd136, %rd141;
	mul.wide.s32 	%rd137, %r268, 4;
	add.s64 	%rd138, %rd136, %rd137;
	ld.global.f32 	%f214, [%rd138];
	add.f32 	%f215, %f213, %f214;
	st.global.f32 	[%rd138], %f215;
	add.s32 	%r272, %r272, 1;
	setp.eq.s32 	%p124, %r272, %r60;
	@%p124 bra 	$L__BB2_83;
	bra.uni 	$L__BB2_5;
$L__BB2_50:
	and.b32  	%r30, %r60, 7;
	setp.lt.u32 	%p28, %r60, 8;
	mov.b32 	%r281, 0;
	@%p28 bra 	$L__BB2_53;
	and.b32  	%r281, %r60, 2147483640;
	mov.b32 	%r279, 0;
$L__BB2_52:
	.pragma "nounroll";
	ld.global.f32 	%f122, [%rd4];
	// begin inline asm
	{  cvt.rn.bf16.f32 %rs192, %f122;}

	// end inline asm
	// begin inline asm
	{ add.bf16 %rs193,%rs41,%rs192; }

	// end inline asm
	// begin inline asm
	{ cvt.f32.bf16 %f123, %rs193;}

	// end inline asm
	mad.lo.s32 	%r179, %r279, %r64, %r3;
	mad.lo.s32 	%r180, %r179, %r71, %r78;
	mad.lo.s32 	%r181, %r180, %r68, %r1;
	mul.wide.s32 	%rd73, %r181, 4;
	add.s64 	%rd74, %rd3, %rd73;
	ld.global.f32 	%f138, [%rd74];
	add.f32 	%f139, %f123, %f138;
	st.global.f32 	[%rd74], %f139;
	ld.global.f32 	%f124, [%rd4];
	// begin inline asm
	{  cvt.rn.bf16.f32 %rs197, %f124;}

	// end inline asm
	// begin inline asm
	{ add.bf16 %rs198,%rs41,%rs197; }

	// end inline asm
	// begin inline asm
	{ cvt.f32.bf16 %f125, %rs198;}

	// end inline asm
	add.s32 	%r182, %r179, %r64;
	mad.lo.s32 	%r183, %r182, %r71, %r78;
	mad.lo.s32 	%r184, %r183, %r68, %r1;
	mul.wide.s32 	%rd75, %r184, 4;
	add.s64 	%rd76, %rd3, %rd75;
	ld.global.f32 	%f140, [%rd76];
	add.f32 	%f141, %f125, %f140;
	st.global.f32 	[%rd76], %f141;
	ld.global.f32 	%f126, [%rd4];
	// begin inline asm
	{  cvt.rn.bf16.f32 %rs202, %f126;}

	// end inline asm
	// begin inline asm
	{ add.bf16 %rs203,%rs41,%rs202; }

	// end inline asm
	// begin inline asm
	{ cvt.f32.bf16 %f127, %rs203;}

	// end inline asm
	add.s32 	%r185, %r182, %r64;
	mad.lo.s32 	%r186, %r185, %r71, %r78;
	mad.lo.s32 	%r187, %r186, %r68, %r1;
	mul.wide.s32 	%rd77, %r187, 4;
	add.s64 	%rd78, %rd3, %rd77;
	ld.global.f32 	%f142, [%rd78];
	add.f32 	%f143, %f127, %f142;
	st.global.f32 	[%rd78], %f143;
	ld.global.f32 	%f128, [%rd4];
	// begin inline asm
	{  cvt.rn.bf16.f32 %rs207, %f128;}

	// end inline asm
	// begin inline asm
	{ add.bf16 %rs208,%rs41,%rs207; }

	// end inline asm
	// begin inline asm
	{ cvt.f32.bf16 %f129, %rs208;}

	// end inline asm
	add.s32 	%r188, %r185, %r64;
	mad.lo.s32 	%r189, %r188, %r71, %r78;
	mad.lo.s32 	%r190, %r189, %r68, %r1;
	mul.wide.s32 	%rd79, %r190, 4;
	add.s64 	%rd80, %rd3, %rd79;
	ld.global.f32 	%f144, [%rd80];
	add.f32 	%f145, %f129, %f144;
	st.global.f32 	[%rd80], %f145;
	ld.global.f32 	%f130, [%rd4];
	// begin inline asm
	{  cvt.rn.bf16.f32 %rs212, %f130;}

	// end inline asm
	// begin inline asm
	{ add.bf16 %rs213,%rs41,%rs212; }

	// end inline asm
	// begin inline asm
	{ cvt.f32.bf16 %f131, %rs213;}

	// end inline asm
	add.s32 	%r191, %r188, %r64;
	mad.lo.s32 	%r192, %r191, %r71, %r78;
	mad.lo.s32 	%r193, %r192, %r68, %r1;
	mul.wide.s32 	%rd81, %r193, 4;
	add.s64 	%rd82, %rd3, %rd81;
	ld.global.f32 	%f146, [%rd82];
	add.f32 	%f147, %f131, %f146;
	st.global.f32 	[%rd82], %f147;
	ld.global.f32 	%f132, [%rd4];
	// begin inline asm
	{  cvt.rn.bf16.f32 %rs217, %f132;}

	// end inline asm
	// begin inline asm
	{ add.bf16 %rs218,%rs41,%rs217; }

	// end inline asm
	// begin inline asm
	{ cvt.f32.bf16 %f133, %rs218;}

	// end inline asm
	add.s32 	%r194, %r191, %r64;
	mad.lo.s32 	%r195, %r194, %r71, %r78;
	mad.lo.s32 	%r196, %r195, %r68, %r1;
	mul.wide.s32 	%rd83, %r196, 4;
	add.s64 	%rd84, %rd3, %rd83;
	ld.global.f32 	%f148, [%rd84];
	add.f32 	%f149, %f133, %f148;
	st.global.f32 	[%rd84], %f149;
	ld.global.f32 	%f134, [%rd4];
	// begin inline asm
	{  cvt.rn.bf16.f32 %rs222, %f134;}

	// end inline asm
	// begin inline asm
	{ add.bf16 %rs223,%rs41,%rs222; }

	// end inline asm
	// begin inline asm
	{ cvt.f32.bf16 %f135, %rs223;}

	// end inline asm
	add.s32 	%r197, %r194, %r64;
	mad.lo.s32 	%r198, %r197, %r71, %r78;
	mad.lo.s32 	%r199, %r198, %r68, %r1;
	mul.wide.s32 	%rd85, %r199, 4;
	add.s64 	%rd86, %rd3, %rd85;
	ld.global.f32 	%f150, [%rd86];
	add.f32 	%f151, %f135, %f150;
	st.global.f32 	[%rd86], %f151;
	ld.global.f32 	%f136, [%rd4];
	// begin inline asm
	{  cvt.rn.bf16.f32 %rs227, %f136;}

	// end inline asm
	// begin inline asm
	{ add.bf16 %rs228,%rs41,%rs227; }

	// end inline asm
	// begin inline asm
	{ cvt.f32.bf16 %f137, %rs228;}

	// end inline asm
	add.s32 	%r200, %r197, %r64;
	mad.lo.s32 	%r201, %r200, %r71, %r78;
	mad.lo.s32 	%r202, %r201, %r68, %r1;
	mul.wide.s32 	%rd87, %r202, 4;
	add.s64 	%rd88, %rd3, %rd87;
	ld.global.f32 	%f152, [%rd88];
	add.f32 	%f153, %f137, %f152;
	st.global.f32 	[%rd88], %f153;
	add.s32 	%r279, %r279, 8;
	setp.ne.s32 	%p29, %r279, %r281;
	@%p29 bra 	$L__BB2_52;
$L__BB2_53:
	setp.eq.s32 	%p30, %r30, 0;
	@%p30 bra 	$L__BB2_83;
	and.b32  	%r35, %r60, 3;
	setp.lt.u32 	%p31, %r30, 4;
	@%p31 bra 	$L__BB2_56;
	ld.global.f32 	%f154, [%rd4];
	// begin inline asm
	{  cvt.rn.bf16.f32 %rs232, %f154;}

	// end inline asm
	// begin inline asm
	{ add.bf16 %rs233,%rs41,%rs232; }

	// end inline asm
	// begin inline asm
	{ cvt.f32.bf16 %f155, %rs233;}

	// end inline asm
	mad.lo.s32 	%r203, %r281, %r64, %r3;
	mad.lo.s32 	%r204, %r203, %r71, %r78;
	mad.lo.s32 	%r205, %r204, %r68, %r1;
	mul.wide.s32 	%rd89, %r205, 4;
	add.s64 	%rd90, %rd3, %rd89;
	ld.global.f32 	%f162, [%rd90];
	add.f32 	%f163, %f155, %f162;
	st.global.f32 	[%rd90], %f163;
	ld.global.f32 	%f156, [%rd4];
	// begin inline asm
	{  cvt.rn.bf16.f32 %rs237, %f156;}

	// end inline asm
	// begin inline asm
	{ add.bf16 %rs238,%rs41,%rs237; }

	// end inline asm
	// begin inline asm
	{ cvt.f32.bf16 %f157, %rs238;}

	// end inline asm
	add.s32 	%r206, %r203, %r64;
	mad.lo.s32 	%r207, %r206, %r71, %r78;
	mad.lo.s32 	%r208, %r207, %r68, %r1;
	mul.wide.s32 	%rd91, %r208, 4;
	add.s64 	%rd92, %rd3, %rd91;
	ld.global.f32 	%f164, [%rd92];
	add.f32 	%f165, %f157, %f164;
	st.global.f32 	[%rd92], %f165;
	ld.global.f32 	%f158, [%rd4];
	// begin inline asm
	{  cvt.rn.bf16.f32 %rs242, %f158;}

	// end inline asm
	// begin inline asm
	{ add.bf16 %rs243,%rs41,%rs242; }

	// end inline asm
	// begin inline asm
	{ cvt.f32.bf16 %f159, %rs243;}

	// end inline asm
	add.s32 	%r209, %r206, %r64;
	mad.lo.s32 	%r210, %r209, %r71, %r78;
	mad.lo.s32 	%r211, %r210, %r68, %r1;
	mul.wide.s32 	%rd93, %r211, 4;
	add.s64 	%rd94, %rd3, %rd93;
	ld.global.f32 	%f166, [%rd94];
	add.f32 	%f167, %f159, %f166;
	st.global.f32 	[%rd94], %f167;
	ld.global.f32 	%f160, [%rd4];
	// begin inline asm
	{  cvt.rn.bf16.f32 %rs247, %f160;}

	// end inline asm
	// begin inline asm
	{ add.bf16 %rs248,%rs41,%rs247; }

	// end inline asm
	// begin inline asm
	{ cvt.f32.bf16 %f161, %rs248;}

	// end inline asm
	add.s32 	%r212, %r209, %r64;
	mad.lo.s32 	%r213, %r212, %r71, %r78;
	mad.lo.s32 	%r214, %r213, %r68, %r1;
	mul.wide.s32 	%rd95, %r214, 4;
	add.s64 	%rd96, %rd3, %rd95;
	ld.global.f32 	%f168, [%rd96];
	add.f32 	%f169, %f161, %f168;
	st.global.f32 	[%rd96], %f169;
	add.s32 	%r281, %r281, 4;
$L__BB2_56:
	setp.eq.s32 	%p32, %r35, 0;
	@%p32 bra 	$L__BB2_83;
	setp.eq.s32 	%p33, %r35, 1;
	@%p33 bra 	$L__BB2_59;
	ld.global.f32 	%f170, [%rd4];
	// begin inline asm
	{  cvt.rn.bf16.f32 %rs252, %f170;}

	// end inline asm
	// begin inline asm
	{ add.bf16 %rs253,%rs41,%rs252; }

	// end inline asm
	// begin inline asm
	{ cvt.f32.bf16 %f171, %rs253;}

	// end inline asm
	mad.lo.s32 	%r215, %r281, %r64, %r3;
	mad.lo.s32 	%r216, %r215, %r71, %r78;
	mad.lo.s32 	%r217, %r216, %r68, %r1;
	mul.wide.s32 	%rd97, %r217, 4;
	add.s64 	%rd98, %rd3, %rd97;
	ld.global.f32 	%f174, [%rd98];
	add.f32 	%f175, %f171, %f174;
	st.global.f32 	[%rd98], %f175;
	ld.global.f32 	%f172, [%rd4];
	// begin inline asm
	{  cvt.rn.bf16.f32 %rs257, %f172;}

	// end inline asm
	// begin inline asm
	{ add.bf16 %rs258,%rs41,%rs257; }

	// end inline asm
	// begin inline asm
	{ cvt.f32.bf16 %f173, %rs258;}

	// end inline asm
	add.s32 	%r218, %r215, %r64;
	mad.lo.s32 	%r219, %r218, %r71, %r78;
	mad.lo.s32 	%r220, %r219, %r68, %r1;
	mul.wide.s32 	%rd99, %r220, 4;
	add.s64 	%rd100, %rd3, %rd99;
	ld.global.f32 	%f176, [%rd100];
	add.f32 	%f177, %f173, %f176;
	st.global.f32 	[%rd100], %f177;
	add.s32 	%r281, %r281, 2;
$L__BB2_59:
	and.b32  	%r221, %r60, 1;
	setp.eq.b32 	%p34, %r221, 1;
	not.pred 	%p35, %p34;
	@%p35 bra 	$L__BB2_83;
	ld.global.f32 	%f178, [%rd4];
	// begin inline asm
	{  cvt.rn.bf16.f32 %rs262, %f178;}

	// end inline asm
	// begin inline asm
	{ add.bf16 %rs263,%rs41,%rs262; }

	// end inline asm
	// begin inline asm
	{ cvt.f32.bf16 %f179, %rs263;}

	// end inline asm
	mad.lo.s32 	%r222, %r281, %r64, %r3;
	mad.lo.s32 	%r223, %r222, %r71, %r78;
	mad.lo.s32 	%r224, %r223, %r68, %r1;
	mul.wide.s32 	%rd101, %r224, 4;
	add.s64 	%rd102, %rd3, %rd101;
	ld.global.f32 	%f180, [%rd102];
	add.f32 	%f181, %f179, %f180;
	st.global.f32 	[%rd102], %f181;
	bra.uni 	$L__BB2_83;
$L__BB2_61:
	and.b32  	%r40, %r60, 7;
	setp.lt.u32 	%p19, %r60, 8;
	mov.b32 	%r285, 0;
	@%p19 bra 	$L__BB2_64;
	and.b32  	%r285, %r60, 2147483640;
	mov.b32 	%r283, 0;
$L__BB2_63:
	.pragma "nounroll";
	ld.global.f32 	%f62, [%rd4];
	// begin inline asm
	{  cvt.rn.bf16.f32 %rs117, %f62;}

	// end inline asm
	// begin inline asm
	{ add.bf16 %rs118,%rs41,%rs117; }

	// end inline asm
	// begin inline asm
	{ cvt.f32.bf16 %f63, %rs118;}

	// end inline asm
	mad.lo.s32 	%r131, %r283, %r64, %r3;
	mad.lo.s32 	%r132, %r131, %r71, %r78;
	mad.lo.s32 	%r133, %r132, %r68, %r1;
	mul.wide.s32 	%rd43, %r133, 4;
	add.s64 	%rd44, %rd3, %rd43;
	ld.global.f32 	%f78, [%rd44];
	add.f32 	%f79, %f63, %f78;
	st.global.f32 	[%rd44], %f79;
	ld.global.f32 	%f64, [%rd4];
	// begin inline asm
	{  cvt.rn.bf16.f32 %rs122, %f64;}

	// end inline asm
	// begin inline asm
	{ add.bf16 %rs123,%rs41,%rs122; }

	// end inline asm
	// begin inline asm
	{ cvt.f32.bf16 %f65, %rs123;}

	// end inline asm
	add.s32 	%r134, %r131, %r64;
	mad.lo.s32 	%r135, %r134, %r71, %r78;
	mad.lo.s32 	%r136, %r135, %r68, %r1;
	mul.wide.s32 	%rd45, %r136, 4;
	add.s64 	%rd46, %rd3, %rd45;
	ld.global.f32 	%f80, [%rd46];
	add.f32 	%f81, %f65, %f80;
	st.global.f32 	[%rd46], %f81;
	ld.global.f32 	%f66, [%rd4];
	// begin inline asm
	{  cvt.rn.bf16.f32 %rs127, %f66;}

	// end inline asm
	// begin inline asm
	{ add.bf16 %rs128,%rs41,%rs127; }

	// end inline asm
	// begin inline asm
	{ cvt.f32.bf16 %f67, %rs128;}

	// end inline asm
	add.s32 	%r137, %r134, %r64;
	mad.lo.s32 	%r138, %r137, %r71, %r78;
	mad.lo.s32 	%r139, %r138, %r68, %r1;
	mul.wide.s32 	%rd47, %r139, 4;
	add.s64 	%rd48, %rd3, %rd47;
	ld.global.f32 	%f82, [%rd48];
	add.f32 	%f83, %f67, %f82;
	st.global.f32 	[%rd48], %f83;
	ld.global.f32 	%f68, [%rd4];
	// begin inline asm
	{  cvt.rn.bf16.f32 %rs132, %f68;}

	// end inline asm
	// begin inline asm
	{ add.bf16 %rs133,%rs41,%rs132; }

	// end inline asm
	// begin inline asm
	{ cvt.f32.bf16 %f69, %rs133;}

	// end inline asm
	add.s32 	%r140, %r137, %r64;
	mad.lo.s32 	%r141, %r140, %r71, %r78;
	mad.lo.s32 	%r142, %r141, %r68, %r1;
	mul.wide.s32 	%rd49, %r142, 4;
	add.s64 	%rd50, %rd3, %rd49;
	ld.global.f32 	%f84, [%rd50];
	add.f32 	%f85, %f69, %f84;
	st.global.f32 	[%rd50], %f85;
	ld.global.f32 	%f70, [%rd4];
	// begin inline asm
	{  cvt.rn.bf16.f32 %rs137, %f70;}

	// end inline asm
	// begin inline asm
	{ add.bf16 %rs138,%rs41,%rs137; }

	// end inline asm
	// begin inline asm
	{ cvt.f32.bf16 %f71, %rs138;}

	// end inline asm
	add.s32 	%r143, %r140, %r64;
	mad.lo.s32 	%r144, %r143, %r71, %r78;
	mad.lo.s32 	%r145, %r144, %r68, %r1;
	mul.wide.s32 	%rd51, %r145, 4;
	add.s64 	%rd52, %rd3, %rd51;
	ld.global.f32 	%f86, [%rd52];
	add.f32 	%f87, %f71, %f86;
	st.global.f32 	[%rd52], %f87;
	ld.global.f32 	%f72, [%rd4];
	// begin inline asm
	{  cvt.rn.bf16.f32 %rs142, %f72;}

	// end inline asm
	// begin inline asm
	{ add.bf16 %rs143,%rs41,%rs142; }

	// end inline asm
	// begin inline asm
	{ cvt.f32.bf16 %f73, %rs143;}

	// end inline asm
	add.s32 	%r146, %r143, %r64;
	mad.lo.s32 	%r147, %r146, %r71, %r78;
	mad.lo.s32 	%r148, %r147, %r68, %r1;
	mul.wide.s32 	%rd53, %r148, 4;
	add.s64 	%rd54, %rd3, %rd53;
	ld.global.f32 	%f88, [%rd54];
	add.f32 	%f89, %f73, %f88;
	st.global.f32 	[%rd54], %f89;
	ld.global.f32 	%f74, [%rd4];
	// begin inline asm
	{  cvt.rn.bf16.f32 %rs147, %f74;}

	// end inline asm
	// begin inline asm
	{ add.bf16 %rs148,%rs41,%rs147; }

	// end inline asm
	// begin inline asm
	{ cvt.f32.bf16 %f75, %rs148;}

	// end inline asm
	add.s32 	%r149, %r146, %r64;
	mad.lo.s32 	%r150, %r149, %r71, %r78;
	mad.lo.s32 	%r151, %r150, %r68, %r1;
	mul.wide.s32 	%rd55, %r151, 4;
	add.s64 	%rd56, %rd3, %rd55;
	ld.global.f32 	%f90, [%rd56];
	add.f32 	%f91, %f75, %f90;
	st.global.f32 	[%rd56], %f91;
	ld.global.f32 	%f76, [%rd4];
	// begin inline asm
	{  cvt.rn.bf16.f32 %rs152, %f76;}

	// end inline asm
	// begin inline asm
	{ add.bf16 %rs153,%rs41,%rs152; }

	// end inline asm
	// begin inline asm
	{ cvt.f32.bf16 %f77, %rs153;}

	// end inline asm
	add.s32 	%r152, %r149, %r64;
	mad.lo.s32 	%r153, %r152, %r71, %r78;
	mad.lo.s32 	%r154, %r153, %r68, %r1;
	mul.wide.s32 	%rd57, %r154, 4;
	add.s64 	%rd58, %rd3, %rd57;
	ld.global.f32 	%f92, [%rd58];
	add.f32 	%f93, %f77, %f92;
	st.global.f32 	[%rd58], %f93;
	add.s32 	%r283, %r283, 8;
	setp.ne.s32 	%p20, %r283, %r285;
	@%p20 bra 	$L__BB2_63;
$L__BB2_64:
	setp.eq.s32 	%p21, %r40, 0;
	@%p21 bra 	$L__BB2_83;
	and.b32  	%r45, %r60, 3;
	setp.lt.u32 	%p22, %r40, 4;
	@%p22 bra 	$L__BB2_67;
	ld.global.f32 	%f94, [%rd4];
	// begin inline asm
	{  cvt.rn.bf16.f32 %rs157, %f94;}

	// end inline asm
	// begin inline asm
	{ add.bf16 %rs158,%rs41,%rs157; }

	// end inline asm
	// begin inline asm
	{ cvt.f32.bf16 %f95, %rs158;}

	// end inline asm
	mad.lo.s32 	%r155, %r285, %r64, %r3;
	mad.lo.s32 	%r156, %r155, %r71, %r78;
	mad.lo.s32 	%r157, %r156, %r68, %r1;
	mul.wide.s32 	%rd59, %r157, 4;
	add.s64 	%rd60, %rd3, %rd59;
	ld.global.f32 	%f102, [%rd60];
	add.f32 	%f103, %f95, %f102;
	st.global.f32 	[%rd60], %f103;
	ld.global.f32 	%f96, [%rd4];
	// begin inline asm
	{  cvt.rn.bf16.f32 %rs162, %f96;}

	// end inline asm
	// begin inline asm
	{ add.bf16 %rs163,%rs41,%rs162; }

	// end inline asm
	// begin inline asm
	{ cvt.f32.bf16 %f97, %rs163;}

	// end inline asm
	add.s32 	%r158, %r155, %r64;
	mad.lo.s32 	%r159, %r158, %r71, %r78;
	mad.lo.s32 	%r160, %r159, %r68, %r1;
	mul.wide.s32 	%rd61, %r160, 4;
	add.s64 	%rd62, %rd3, %rd61;
	ld.global.f32 	%f104, [%rd62];
	add.f32 	%f105, %f97, %f104;
	st.global.f32 	[%rd62], %f105;
	ld.global.f32 	%f98, [%rd4];
	// begin inline asm
	{  cvt.rn.bf16.f32 %rs167, %f98;}

	// end inline asm
	// begin inline asm
	{ add.bf16 %rs168,%rs41,%rs167; }

	// end inline asm
	// begin inline asm
	{ cvt.f32.bf16 %f99, %rs168;}

	// end inline asm
	add.s32 	%r161, %r158, %r64;
	mad.lo.s32 	%r162, %r161, %r71, %r78;
	mad.lo.s32 	%r163, %r162, %r68, %r1;
	mul.wide.s32 	%rd63, %r163, 4;
	add.s64 	%rd64, %rd3, %rd63;
	ld.global.f32 	%f106, [%rd64];
	add.f32 	%f107, %f99, %f106;
	st.global.f32 	[%rd64], %f107;
	ld.global.f32 	%f100, [%rd4];
	// begin inline asm
	{  cvt.rn.bf16.f32 %rs172, %f100;}

	// end inline asm
	// begin inline asm
	{ add.bf16 %rs173,%rs41,%rs172; }

	// end inline asm
	// begin inline asm
	{ cvt.f32.bf16 %f101, %rs173;}

	// end inline asm
	add.s32 	%r164, %r161, %r64;
	mad.lo.s32 	%r165, %r164, %r71, %r78;
	mad.lo.s32 	%r166, %r165, %r68, %r1;
	mul.wide.s32 	%rd65, %r166, 4;
	add.s64 	%rd66, %rd3, %rd65;
	ld.global.f32 	%f108, [%rd66];
	add.f32 	%f109, %f101, %f108;
	st.global.f32 	[%rd66], %f109;
	add.s32 	%r285, %r285, 4;
$L__BB2_67:
	setp.eq.s32 	%p23, %r45, 0;
	@%p23 bra 	$L__BB2_83;
	setp.eq.s32 	%p24, %r45, 1;
	@%p24 bra 	$L__BB2_70;
	ld.global.f32 	%f110, [%rd4];
	// begin inline asm
	{  cvt.rn.bf16.f32 %rs177, %f110;}

	// end inline asm
	// begin inline asm
	{ add.bf16 %rs178,%rs41,%rs177; }

	// end inline asm
	// begin inline asm
	{ cvt.f32.bf16 %f111, %rs178;}

	// end inline asm
	mad.lo.s32 	%r167, %r285, %r64, %r3;
	mad.lo.s32 	%r168, %r167, %r71, %r78;
	mad.lo.s32 	%r169, %r168, %r68, %r1;
	mul.wide.s32 	%rd67, %r169, 4;
	add.s64 	%rd68, %rd3, %rd67;
	ld.global.f32 	%f114, [%rd68];
	add.f32 	%f115, %f111, %f114;
	st.global.f32 	[%rd68], %f115;
	ld.global.f32 	%f112, [%rd4];
	// begin inline asm
	{  cvt.rn.bf16.f32 %rs182, %f112;}

	// end inline asm
	// begin inline asm
	{ add.bf16 %rs183,%rs41,%rs182; }

	// end inline asm
	// begin inline asm
	{ cvt.f32.bf16 %f113, %rs183;}

	// end inline asm
	add.s32 	%r170, %r167, %r64;
	mad.lo.s32 	%r171, %r170, %r71, %r78;
	mad.lo.s32 	%r172, %r171, %r68, %r1;
	mul.wide.s32 	%rd69, %r172, 4;
	add.s64 	%rd70, %rd3, %rd69;
	ld.global.f32 	%f116, [%rd70];
	add.f32 	%f117, %f113, %f116;
	st.global.f32 	[%rd70], %f117;
	add.s32 	%r285, %r285, 2;
$L__BB2_70:
	and.b32  	%r173, %r60, 1;
	setp.eq.b32 	%p25, %r173, 1;
	not.pred 	%p26, %p25;
	@%p26 bra 	$L__BB2_83;
	ld.global.f32 	%f118, [%rd4];
	// begin inline asm
	{  cvt.rn.bf16.f32 %rs187, %f118;}

	// end inline asm
	// begin inline asm
	{ add.bf16 %rs188,%rs41,%rs187; }

	// end inline asm
	// begin inline asm
	{ cvt.f32.bf16 %f119, %rs188;}

	// end inline asm
	mad.lo.s32 	%r174, %r285, %r64, %r3;
	mad.lo.s32 	%r175, %r174, %r71, %r78;
	mad.lo.s32 	%r176, %r175, %r68, %r1;
	mul.wide.s32 	%rd71, %r176, 4;
	add.s64 	%rd72, %rd3, %rd71;
	ld.global.f32 	%f120, [%rd72];
	add.f32 	%f121, %f119, %f120;
	st.global.f32 	[%rd72], %f121;
	bra.uni 	$L__BB2_83;
$L__BB2_72:
	and.b32  	%r50, %r60, 7;
	setp.lt.u32 	%p10, %r60, 8;
	mov.b32 	%r289, 0;
	@%p10 bra 	$L__BB2_75;
	and.b32  	%r289, %r60, 2147483640;
	mov.b32 	%r287, 0;
$L__BB2_74:
	.pragma "nounroll";
	ld.global.f32 	%f2, [%rd4];
	// begin inline asm
	{  cvt.rn.bf16.f32 %rs42, %f2;}

	// end inline asm
	// begin inline asm
	{ add.bf16 %rs43,%rs41,%rs42; }

	// end inline asm
	// begin inline asm
	{ cvt.f32.bf16 %f3, %rs43;}

	// end inline asm
	mad.lo.s32 	%r83, %r287, %r64, %r3;
	mad.lo.s32 	%r84, %r83, %r71, %r78;
	mad.lo.s32 	%r85, %r84, %r68, %r1;
	mul.wide.s32 	%rd13, %r85, 4;
	add.s64 	%rd14, %rd3, %rd13;
	ld.global.f32 	%f18, [%rd14];
	add.f32 	%f19, %f3, %f18;
	st.global.f32 	[%rd14], %f19;
	ld.global.f32 	%f4, [%rd4];
	// begin inline asm
	{  cvt.rn.bf16.f32 %rs47, %f4;}

	// end inline asm
	// begin inline asm
	{ add.bf16 %rs48,%rs41,%rs47; }

	// end inline asm
	// begin inline asm
	{ cvt.f32.bf16 %f5, %rs48;}

	// end inline asm
	add.s32 	%r86, %r83, %r64;
	mad.lo.s32 	%r87, %r86, %r71, %r78;
	mad.lo.s32 	%r88, %r87, %r68, %r1;
	mul.wide.s32 	%rd15, %r88, 4;
	add.s64 	%rd16, %rd3, %rd15;
	ld.global.f32 	%f20, [%rd16];
	add.f32 	%f21, %f5, %f20;
	st.global.f32 	[%rd16], %f21;
	ld.global.f32 	%f6, [%rd4];
	// begin inline asm
	{  cvt.rn.bf16.f32 %rs52, %f6;}

	// end inline asm
	// begin inline asm
	{ add.bf16 %rs53,%rs41,%rs52; }

	// end inline asm
	// begin inline asm
	{ cvt.f32.bf16 %f7, %rs53;}

	// end inline asm
	add.s32 	%r89, %r86, %r64;
	mad.lo.s32 	%r90, %r89, %r71, %r78;
	mad.lo.s32 	%r91, %r90, %r68, %r1;
	mul.wide.s32 	%rd17, %r91, 4;
	add.s64 	%rd18, %rd3, %rd17;
	ld.global.f32 	%f22, [%rd18];
	add.f32 	%f23, %f7, %f22;
	st.global.f32 	[%rd18], %f23;
	ld.global.f32 	%f8, [%rd4];
	// begin inline asm
	{  cvt.rn.bf16.f32 %rs57, %f8;}

	// end inline asm
	// begin inline asm
	{ add.bf16 %rs58,%rs41,%rs57; }

	// end inline asm
	// begin inline asm
	{ cvt.f32.bf16 %f9, %rs58;}

	// end inline asm
	add.s32 	%r92, %r89, %r64;
	mad.lo.s32 	%r93, %r92, %r71, %r78;
	mad.lo.s32 	%r94, %r93, %r68, %r1;
	mul.wide.s32 	%rd19, %r94, 4;
	add.s64 	%rd20, %rd3, %rd19;
	ld.global.f32 	%f24, [%rd20];
	add.f32 	%f25, %f9, %f24;
	st.global.f32 	[%rd20], %f25;
	ld.global.f32 	%f10, [%rd4];
	// begin inline asm
	{  cvt.rn.bf16.f32 %rs62, %f10;}

	// end inline asm
	// begin inline asm
	{ add.bf16 %rs63,%rs41,%rs62; }

	// end inline asm
	// begin inline asm
	{ cvt.f32.bf16 %f11, %rs63;}

	// end inline asm
	add.s32 	%r95, %r92, %r64;
	mad.lo.s32 	%r96, %r95, %r71, %r78;
	mad.lo.s32 	%r97, %r96, %r68, %r1;
	mul.wide.s32 	%rd21, %r97, 4;
	add.s64 	%rd22, %rd3, %rd21;
	ld.global.f32 	%f26, [%rd22];
	add.f32 	%f27, %f11, %f26;
	st.global.f32 	[%rd22], %f27;
	ld.global.f32 	%f12, [%rd4];
	// begin inline asm
	{  cvt.rn.bf16.f32 %rs67, %f12;}

	// end inline asm
	// begin inline asm
	{ add.bf16 %rs68,%rs41,%rs67; }

	// end inline asm
	// begin inline asm
	{ cvt.f32.bf16 %f13, %rs68;}

	// end inline asm
	add.s32 	%r98, %r95, %r64;
	mad.lo.s32 	%r99, %r98, %r71, %r78;
	mad.lo.s32 	%r100, %r99, %r68, %r1;
	mul.wide.s32 	%rd23, %r100, 4;
	add.s64 	%rd24, %rd3, %rd23;
	ld.global.f32 	%f28, [%rd24];
	add.f32 	%f29, %f13, %f28;
	st.global.f32 	[%rd24], %f29;
	ld.global.f32 	%f14, [%rd4];
	// begin inline asm
	{  cvt.rn.bf16.f32 %rs72, %f14;}

	// end inline asm
	// begin inline asm
	{ add.bf16 %rs73,%rs41,%rs72; }

	// end inline asm
	// begin inline asm
	{ cvt.f32.bf16 %f15, %rs73;}

	// end inline asm
	add.s32 	%r101, %r98, %r64;
	mad.lo.s32 	%r102, %r101, %r71, %r78;
	mad.lo.s32 	%r103, %r102, %r68, %r1;
	mul.wide.s32 	%rd25, %r103, 4;
	add.s64 	%rd26, %rd3, %rd25;
	ld.global.f32 	%f30, [%rd26];
	add.f32 	%f31, %f15, %f30;
	st.global.f32 	[%rd26], %f31;
	ld.global.f32 	%f16, [%rd4];
	// begin inline asm
	{  cvt.rn.bf16.f32 %rs77, %f16;}

	// end inline asm
	// begin inline asm
	{ add.bf16 %rs78,%rs41,%rs77; }

	// end inline asm
	// begin inline asm
	{ cvt.f32.bf16 %f17, %rs78;}

	// end inline asm
	add.s32 	%r104, %r101, %r64;
	mad.lo.s32 	%r105, %r104, %r71, %r78;
	mad.lo.s32 	%r106, %r105, %r68, %r1;
	mul.wide.s32 	%rd27, %r106, 4;
	add.s64 	%rd28, %rd3, %rd27;
	ld.global.f32 	%f32, [%rd28];
	add.f32 	%f33, %f17, %f32;
	st.global.f32 	[%rd28], %f33;
	add.s32 	%r287, %r287, 8;
	setp.ne.s32 	%p11, %r287, %r289;
	@%p11 bra 	$L__BB2_74;
$L__BB2_75:
	setp.eq.s32 	%p12, %r50, 0;
	@%p12 bra 	$L__BB2_83;
	and.b32  	%r55, %r60, 3;
	setp.lt.u32 	%p13, %r50, 4;
	@%p13 bra 	$L__BB2_78;
	ld.global.f32 	%f34, [%rd4];
	// begin inline asm
	{  cvt.rn.bf16.f32 %rs82, %f34;}

	// end inline asm
	// begin inline asm
	{ add.bf16 %rs83,%rs41,%rs82; }

	// end inline asm
	// begin inline asm
	{ cvt.f32.bf16 %f35, %rs83;}

	// end inline asm
	mad.lo.s32 	%r107, %r289, %r64, %r3;
	mad.lo.s32 	%r108, %r107, %r71, %r78;
	mad.lo.s32 	%r109, %r108, %r68, %r1;
	mul.wide.s32 	%rd29, %r109, 4;
	add.s64 	%rd30, %rd3, %rd29;
	ld.global.f32 	%f42, [%rd30];
	add.f32 	%f43, %f35, %f42;
	st.global.f32 	[%rd30], %f43;
	ld.global.f32 	%f36, [%rd4];
	// begin inline asm
	{  cvt.rn.bf16.f32 %rs87, %f36;}

	// end inline asm
	// begin inline asm
	{ add.bf16 %rs88,%rs41,%rs87; }

	// end inline asm
	// begin inline asm
	{ cvt.f32.bf16 %f37, %rs88;}

	// end inline asm
	add.s32 	%r110, %r107, %r64;
	mad.lo.s32 	%r111, %r110, %r71, %r78;
	mad.lo.s32 	%r112, %r111, %r68, %r1;
	mul.wide.s32 	%rd31, %r112, 4;
	add.s64 	%rd32, %rd3, %rd31;
	ld.global.f32 	%f44, [%rd32];
	add.f32 	%f45, %f37, %f44;
	st.global.f32 	[%rd32], %f45;
	ld.global.f32 	%f38, [%rd4];
	// begin inline asm
	{  cvt.rn.bf16.f32 %rs92, %f38;}

	// end inline asm
	// begin inline asm
	{ add.bf16 %rs93,%rs41,%rs92; }

	// end inline asm
	// begin inline asm
	{ cvt.f32.bf16 %f39, %rs93;}

	// end inline asm
	add.s32 	%r113, %r110, %r64;
	mad.lo.s32 	%r114, %r113, %r71, %r78;
	mad.lo.s32 	%r115, %r114, %r68, %r1;
	mul.wide.s32 	%rd33, %r115, 4;
	add.s64 	%rd34, %rd3, %rd33;
	ld.global.f32 	%f46, [%rd34];
	add.f32 	%f47, %f39, %f46;
	st.global.f32 	[%rd34], %f47;
	ld.global.f32 	%f40, [%rd4];
	// begin inline asm
	{  cvt.rn.bf16.f32 %rs97, %f40;}

	// end inline asm
	// begin inline asm
	{ add.bf16 %rs98,%rs41,%rs97; }

	// end inline asm
	// begin inline asm
	{ cvt.f32.bf16 %f41, %rs98;}

	// end inline asm
	add.s32 	%r116, %r113, %r64;
	mad.lo.s32 	%r117, %r116, %r71, %r78;
	mad.lo.s32 	%r118, %r117, %r68, %r1;
	mul.wide.s32 	%rd35, %r118, 4;
	add.s64 	%rd36, %rd3, %rd35;
	ld.global.f32 	%f48, [%rd36];
	add.f32 	%f49, %f41, %f48;
	st.global.f32 	[%rd36], %f49;
	add.s32 	%r289, %r289, 4;
$L__BB2_78:
	setp.eq.s32 	%p14, %r55, 0;
	@%p14 bra 	$L__BB2_83;
	setp.eq.s32 	%p15, %r55, 1;
	@%p15 bra 	$L__BB2_81;
	ld.global.f32 	%f50, [%rd4];
	// begin inline asm
	{  cvt.rn.bf16.f32 %rs102, %f50;}

	// end inline asm
	// begin inline asm
	{ add.bf16 %rs103,%rs41,%rs102; }

	// end inline asm
	// begin inline asm
	{ cvt.f32.bf16 %f51, %rs103;}

	// end inline asm
	mad.lo.s32 	%r119, %r289, %r64, %r3;
	mad.lo.s32 	%r120, %r119, %r71, %r78;
	mad.lo.s32 	%r121, %r120, %r68, %r1;
	mul.wide.s32 	%rd37, %r121, 4;
	add.s64 	%rd38, %rd3, %rd37;
	ld.global.f32 	%f54, [%rd38];
	add.f32 	%f55, %f51, %f54;
	st.global.f32 	[%rd38], %f55;
	ld.global.f32 	%f52, [%rd4];
	// begin inline asm
	{  cvt.rn.bf16.f32 %rs107, %f52;}

	// end inline asm
	// begin inline asm
	{ add.bf16 %rs108,%rs41,%rs107; }

	// end inline asm
	// begin inline asm
	{ cvt.f32.bf16 %f53, %rs108;}

	// end inline asm
	add.s32 	%r122, %r119, %r64;
	mad.lo.s32 	%r123, %r122, %r71, %r78;
	mad.lo.s32 	%r124, %r123, %r68, %r1;
	mul.wide.s32 	%rd39, %r124, 4;
	add.s64 	%rd40, %rd3, %rd39;
	ld.global.f32 	%f56, [%rd40];
	add.f32 	%f57, %f53, %f56;
	st.global.f32 	[%rd40], %f57;
	add.s32 	%r289, %r289, 2;
$L__BB2_81:
	and.b32  	%r125, %r60, 1;
	setp.eq.b32 	%p16, %r125, 1;
	not.pred 	%p17, %p16;
	@%p17 bra 	$L__BB2_83;
	ld.global.f32 	%f58, [%rd4];
	// begin inline asm
	{  cvt.rn.bf16.f32 %rs112, %f58;}

	// end inline asm
	// begin inline asm
	{ add.bf16 %rs113,%rs41,%rs112; }

	// end inline asm
	// begin inline asm
	{ cvt.f32.bf16 %f59, %rs113;}

	// end inline asm
	mad.lo.s32 	%r126, %r289, %r64, %r3;
	mad.lo.s32 	%r127, %r126, %r71, %r78;
	mad.lo.s32 	%r128, %r127, %r68, %r1;
	mul.wide.s32 	%rd41, %r128, 4;
	add.s64 	%rd42, %rd3, %rd41;
	ld.global.f32 	%f60, [%rd42];
	add.f32 	%f61, %f59, %f60;
	st.global.f32 	[%rd42], %f61;
$L__BB2_83:
	ret;

}


// ===== COMPILED SASS (sm_100) =====

	.target	sm_100

	.elftype	@"ET_EXEC"


//--------------------- .note.nv.tkinfo           --------------------------
	.section	.note.nv.tkinfo,"",@"SHT_NOTE"
	.sectionflags	@"SHF_NOTE_NV_TKINFO"
	.tkinfo
        /*0018*/ 	.word	0x00000002
        /*0030*/ 	.string	""
        /*0030*/ 	.string	"ptxas"
        /*0030*/ 	.string	"Cuda compilation tools, release 13.0, V13.0.88"
        /*0030*/ 	.string	"Build cuda_13.0.r13.0/compiler.36424714_0"
        /*0030*/ 	.string	"-arch sm_100 -m 64 "



//--------------------- .note.nv.cuinfo           --------------------------
	.section	.note.nv.cuinfo,"",@"SHT_NOTE"
	.sectionflags	@"SHF_NOTE_NV_CUINFO"
        /*0018*/ 	.short	0x0002
        /*001a*/ 	.short	0x0064
        /*001c*/ 	.short	0x0082
	.zero		2


//--------------------- .nv.info                  --------------------------
	.section	.nv.info,"",@"SHT_CUDA_INFO"
	.align	4


	//----- nvinfo : EIATTR_REGCOUNT
	.align		4
        /*0000*/ 	.byte	0x04, 0x2f
        /*0002*/ 	.short	(.L_1 - .L_0)
	.align		4
.L_0:
        /*0004*/ 	.word	index@(_Z20convolutionKernel_WBiiiiPfiiiS_S_S_iiiii)
        /*0008*/ 	.word	0x0000001d


	//----- nvinfo : EIATTR_FRAME_SIZE
	.align		4
.L_1:
        /*000c*/ 	.byte	0x04, 0x11
        /*000e*/ 	.short	(.L_3 - .L_2)
	.align		4
.L_2:
        /*0010*/ 	.word	index@(_Z20convolutionKernel_WBiiiiPfiiiS_S_S_iiiii)
        /*0014*/ 	.word	0x00000000


	//----- nvinfo : EIATTR_REGCOUNT
	.align		4
.L_3:
        /*0018*/ 	.byte	0x04, 0x2f
        /*001a*/ 	.short	(.L_5 - .L_4)
	.align		4
.L_4:
        /*001c*/ 	.word	index@(_Z26depthwiseConvolutionKerneliiiiPfiiS_S_S_iiiii)
        /*0020*/ 	.word	0x0000001f


	//----- nvinfo : EIATTR_FRAME_SIZE
	.align		4
.L_5:
        /*0024*/ 	.byte	0x04, 0x11
        /*0026*/ 	.short	(.L_7 - .L_6)
	.align		4
.L_6:
        /*0028*/ 	.word	index@(_Z26depthwiseConvolutionKerneliiiiPfiiS_S_S_iiiii)
        /*002c*/ 	.word	0x00000000


	//----- nvinfo : EIATTR_REGCOUNT
	.align		4
.L_7:
        /*0030*/ 	.byte	0x04, 0x2f
        /*0032*/ 	.short	(.L_9 - .L_8)
	.align		4
.L_8:
        /*0034*/ 	.word	index@(_Z20convolutionKernel_16iiiiPfiiiS_S_S_iiii)
        /*0038*/ 	.word	0x00000020


	//----- nvinfo : EIATTR_FRAME_SIZE
	.align		4
.L_9:
        /*003c*/ 	.byte	0x04, 0x11
        /*003e*/ 	.short	(.L_11 - .L_10)
	.align		4
.L_10:
        /*0040*/ 	.word	index@(_Z20convolutionKernel_16iiiiPfiiiS_S_S_iiii)
        /*0044*/ 	.word	0x00000000


	//----- nvinfo : EIATTR_MIN_STACK_SIZE
	.align		4
.L_11:
        /*0048*/ 	.byte	0x04, 0x12
        /*004a*/ 	.short	(.L_13 - .L_12)
	.align		4
.L_12:
        /*004c*/ 	.word	index@(_Z20convolutionKernel_16iiiiPfiiiS_S_S_iiii)
        /*0050*/ 	.word	0x00000000


	//----- nvinfo : EIATTR_MIN_STACK_SIZE
	.align		4
.L_13:
        /*0054*/ 	.byte	0x04, 0x12
        /*0056*/ 	.short	(.L_15 - .L_14)
	.align		4
.L_14:
        /*0058*/ 	.word	index@(_Z26depthwiseConvolutionKerneliiiiPfiiS_S_S_iiiii)
        /*005c*/ 	.word	0x00000000


	//----- nvinfo : EIATTR_MIN_STACK_SIZE
	.align		4
.L_15:
        /*0060*/ 	.byte	0x04, 0x12
        /*0062*/ 	.short	(.L_17 - .L_16)
	.align		4
.L_16:
        /*0064*/ 	.word	index@(_Z20convolutionKernel_WBiiiiPfiiiS_S_S_iiiii)
        /*0068*/ 	.word	0x00000000
.L_17:


//--------------------- .nv.compat                --------------------------
	.section	.nv.compat,"",@"SHT_CUDA_COMPAT_INFO"
	.align	4
        /*0000*/ 	.byte	0x02, 0x09, 0x00, 0x00, 0x02, 0x02, 0x01, 0x00, 0x02, 0x05, 0x05, 0x00, 0x03, 0x07, 0x01, 0x01
        /*0010*/ 	.byte	0x02, 0x03, 0x00, 0x00, 0x02, 0x06, 0x01, 0x00, 0x04, 0x0b, 0x08, 0x00, 0x01, 0x00, 0x00, 0x00
        /*0020*/ 	.byte	0x00, 0x00, 0x00, 0x00


//--------------------- .nv.info._Z20convolutionKernel_16iiiiPfiiiS_S_S_iiii --------------------------
	.section	.nv.info._Z20convolutionKernel_16iiiiPfiiiS_S_S_iiii,"",@"SHT_CUDA_INFO"
	.sectionflags	@""
	.align	4


	//----- nvinfo : EIATTR_CUDA_API_VERSION
	.align		4
        /*0000*/ 	.byte	0x04, 0x37
        /*0002*/ 	.short	(.L_19 - .L_18)
.L_18:
        /*0004*/ 	.word	0x00000082


	//----- nvinfo : EIATTR_KPARAM_INFO
	.align		4
.L_19:
        /*0008*/ 	.byte	0x04, 0x17
        /*000a*/ 	.short	(.L_21 - .L_20)
.L_20:
        /*000c*/ 	.word	0x00000000
        /*0010*/ 	.short	0x000e
        /*0012*/ 	.short	0x004c
        /*0014*/ 	.byte	0x00, 0xf0, 0x11, 0x00


	//----- nvinfo : EIATTR_KPARAM_INFO
	.align		4
.L_21:
        /*0018*/ 	.byte	0x04, 0x17
        /*001a*/ 	.short	(.L_23 - .L_22)
.L_22:
        /*001c*/ 	.word	0x00000000
        /*0020*/ 	.short	0x000d
        /*0022*/ 	.short	0x0048
        /*0024*/ 	.byte	0x00, 0xf0, 0x11, 0x00


	//----- nvinfo : EIATTR_KPARAM_INFO
	.align		4
.L_23:
        /*0028*/ 	.byte	0x04, 0x17
        /*002a*/ 	.short	(.L_25 - .L_24)
.L_24:
        /*002c*/ 	.word	0x00000000
        /*0030*/ 	.short	0x000c
        /*0032*/ 	.short	0x0044
        /*0034*/ 	.byte	0x00, 0xf0, 0x11, 0x00


	//----- nvinfo : EIATTR_KPARAM_INFO
	.align		4
.L_25:
        /*0038*/ 	.byte	0x04, 0x17
        /*003a*/ 	.short	(.L_27 - .L_26)
.L_26:
        /*003c*/ 	.word	0x00000000
        /*0040*/ 	.short	0x000b
        /*0042*/ 	.short	0x0040
        /*0044*/ 	.byte	0x00, 0xf0, 0x11, 0x00


	//----- nvinfo : EIATTR_KPARAM_INFO
	.align		4
.L_27:
        /*0048*/ 	.byte	0x04, 0x17
        /*004a*/ 	.short	(.L_29 - .L_28)
.L_28:
        /*004c*/ 	.word	0x00000000
        /*0050*/ 	.short	0x000a
        /*0052*/ 	.short	0x0038
        /*0054*/ 	.byte	0x00, 0xf5, 0x21, 0x00


	//----- nvinfo : EIATTR_KPARAM_INFO
	.align		4
.L_29:
        /*0058*/ 	.byte	0x04, 0x17
        /*005a*/ 	.short	(.L_31 - .L_30)
.L_30:
        /*005c*/ 	.word	0x00000000
        /*0060*/ 	.short	0x0009
        /*0062*/ 	.short	0x0030
        /*0064*/ 	.byte	0x00, 0xf5, 0x21, 0x00


	//----- nvinfo : EIATTR_KPARAM_INFO
	.align		4
.L_31:
        /*0068*/ 	.byte	0x04, 0x17
        /*006a*/ 	.short	(.L_33 - .L_32)
.L_32:
        /*006c*/ 	.word	0x00000000
        /*0070*/ 	.short	0x0008
        /*0072*/ 	.short	0x0028
        /*0074*/ 	.byte	0x00, 0xf5, 0x21, 0x00


	//----- nvinfo : EIATTR_KPARAM_INFO
	.align		4
.L_33:
        /*0078*/ 	.byte	0x04, 0x17
        /*007a*/ 	.short	(.L_35 - .L_34)
.L_34:
        /*007c*/ 	.word	0x00000000
        /*0080*/ 	.short	0x0007
        /*0082*/ 	.short	0x0020
        /*0084*/ 	.byte	0x00, 0xf0, 0x11, 0x00


	//----- nvinfo : EIATTR_KPARAM_INFO
	.align		4
.L_35:
        /*0088*/ 	.byte	0x04, 0x17
        /*008a*/ 	.short	(.L_37 - .L_36)
.L_36:
        /*008c*/ 	.word	0x00000000
        /*0090*/ 	.short	0x0006
        /*0092*/ 	.short	0x001c
        /*0094*/ 	.byte	0x00, 0xf0, 0x11, 0x00


	//----- nvinfo : EIATTR_KPARAM_INFO
	.align		4
.L_37:
        /*0098*/ 	.byte	0x04, 0x17
        /*009a*/ 	.short	(.L_39 - .L_38)
.L_38:
        /*009c*/ 	.word	0x00000000
        /*00a0*/ 	.short	0x0005
        /*00a2*/ 	.short	0x0018
        /*00a4*/ 	.byte	0x00, 0xf0, 0x11, 0x00


	//----- nvinfo : EIATTR_KPARAM_INFO
	.align		4
.L_39:
        /*00a8*/ 	.byte	0x04, 0x17
        /*00aa*/ 	.short	(.L_41 - .L_40)
.L_40:
        /*00ac*/ 	.word	0x00000000
        /*00b0*/ 	.short	0x0004
        /*00b2*/ 	.short	0x0010
        /*00b4*/ 	.byte	0x00, 0xf5, 0x21, 0x00


	//----- nvinfo : EIATTR_KPARAM_INFO
	.align		4
.L_41:
        /*00b8*/ 	.byte	0x04, 0x17
        /*00ba*/ 	.short	(.L_43 - .L_42)
.L_42:
        /*00bc*/ 	.word	0x00000000
        /*00c0*/ 	.short	0x0003
        /*00c2*/ 	.short	0x000c
        /*00c4*/ 	.byte	0x00, 0xf0, 0x11, 0x00


	//----- nvinfo : EIATTR_KPARAM_INFO
	.align		4
.L_43:
        /*00c8*/ 	.byte	0x04, 0x17
        /*00ca*/ 	.short	(.L_45 - .L_44)
.L_44:
        /*00cc*/ 	.word	0x00000000
        /*00d0*/ 	.short	0x0002
        /*00d2*/ 	.short	0x0008
        /*00d4*/ 	.byte	0x00, 0xf0, 0x11, 0x00


	//----- nvinfo : EIATTR_KPARAM_INFO
	.align		4
.L_45:
        /*00d8*/ 	.byte	0x04, 0x17
        /*00da*/ 	.short	(.L_47 - .L_46)
.L_46:
        /*00dc*/ 	.word	0x00000000
        /*00e0*/ 	.short	0x0001
        /*00e2*/ 	.short	0x0004
        /*00e4*/ 	.byte	0x00, 0xf0, 0x11, 0x00


	//----- nvinfo : EIATTR_KPARAM_INFO
	.align		4
.L_47:
        /*00e8*/ 	.byte	0x04, 0x17
        /*00ea*/ 	.short	(.L_49 - .L_48)
.L_48:
        /*00ec*/ 	.word	0x00000000
        /*00f0*/ 	.short	0x0000
        /*00f2*/ 	.short	0x0000
        /*00f4*/ 	.byte	0x00, 0xf0, 0x11, 0x00


	//----- nvinfo : EIATTR_SPARSE_MMA_MASK
	.align		4
.L_49:
        /*00f8*/ 	.byte	0x03, 0x50
        /*00fa*/ 	.short	0x0000


	//----- nvinfo : EIATTR_MAXREG_COUNT
	.align		4
        /*00fc*/ 	.byte	0x03, 0x1b
        /*00fe*/ 	.short	0x00ff


	//----- nvinfo : EIATTR_MERCURY_ISA_VERSION
	.align		4
        /*0100*/ 	.byte	0x03, 0x5f
        /*0102*/ 	.short	0x0101


	//----- nvinfo : EIATTR_VRC_CTA_INIT_COUNT
	.align		4
        /*0104*/ 	.byte	0x02, 0x4a
	.zero		1
	.zero		1


	//----- nvinfo : EIATTR_EXIT_INSTR_OFFSETS
	.align		4
        /*0108*/ 	.byte	0x04, 0x1c
        /*010a*/ 	.short	(.L_51 - .L_50)


	//   ....[0]....
.L_50:
        /*010c*/ 	.word	0x00000110


	//   ....[1]....
        /*0110*/ 	.word	0x00001200


	//   ....[2]....
        /*0114*/ 	.word	0x00001860


	//   ....[3]....
        /*0118*/ 	.word	0x00001b90


	//   ....[4]....
        /*011c*/ 	.word	0x00001d60


	//   ....[5]....
        /*0120*/ 	.word	0x00001e30


	//   ....[6]....
        /*0124*/ 	.word	0x00002470


	//   ....[7]....
        /*0128*/ 	.word	0x000027a0


	//   ....[8]....
        /*012c*/ 	.word	0x00002970


	//   ....[9]....
        /*0130*/ 	.word	0x00002a40


	//   ....[10]....
        /*0134*/ 	.word	0x00003080


	//   ....[11]....
        /*0138*/ 	.word	0x000033b0


	//   ....[12]....
        /*013c*/ 	.word	0x00003580


	//   ....[13]....
        /*0140*/ 	.word	0x00003650


	//----- nvinfo : EIATTR_CRS_STACK_SIZE
	.align		4
.L_51:
        /*0144*/ 	.byte	0x04, 0x1e
        /*0146*/ 	.short	(.L_53 - .L_52)
.L_52:
        /*0148*/ 	.word	0x00000000


	//----- nvinfo : EIATTR_CBANK_PARAM_SIZE
	.align		4
.L_53:
        /*014c*/ 	.byte	0x03, 0x19
        /*014e*/ 	.short	0x0050


	//----- nvinfo : EIATTR_PARAM_CBANK
	.align		4
        /*0150*/ 	.byte	0x04, 0x0a
        /*0152*/ 	.short	(.L_55 - .L_54)
	.align		4
.L_54:
        /*0154*/ 	.word	index@(.nv.constant0._Z20convolutionKernel_16iiiiPfiiiS_S_S_iiii)
        /*0158*/ 	.short	0x0380
        /*015a*/ 	.short	0x0050


	//----- nvinfo : EIATTR_SW_WAR
	.align		4
.L_55:
        /*015c*/ 	.byte	0x04, 0x36
        /*015e*/ 	.short	(.L_57 - .L_56)
.L_56:
        /*0160*/ 	.word	0x00000008
.L_57:


//--------------------- .nv.info._Z26depthwiseConvolutionKerneliiiiPfiiS_S_S_iiiii --------------------------
	.section	.nv.info._Z26depthwiseConvolutionKerneliiiiPfiiS_S_S_iiiii,"",@"SHT_CUDA_INFO"
	.sectionflags	@""
	.align	4


	//----- nvinfo : EIATTR_CUDA_API_VERSION
	.align		4
        /*0000*/ 	.byte	0x04, 0x37
        /*0002*/ 	.short	(.L_59 - .L_58)
.L_58:
        /*0004*/ 	.word	0x00000082


	//----- nvinfo : EIATTR_KPARAM_INFO
	.align		4
.L_59:
        /*0008*/ 	.byte	0x04, 0x17
        /*000a*/ 	.short	(.L_61 - .L_60)
.L_60:
        /*000c*/ 	.word	0x00000000
        /*0010*/ 	.short	0x000e
        /*0012*/ 	.short	0x0048
        /*0014*/ 	.byte	0x00, 0xf0, 0x11, 0x00


	//----- nvinfo : EIATTR_KPARAM_INFO
	.align		4
.L_61:
        /*0018*/ 	.byte	0x04, 0x17
        /*001a*/ 	.short	(.L_63 - .L_62)
.L_62:
        /*001c*/ 	.word	0x00000000
        /*0020*/ 	.short	0x000d
        /*0022*/ 	.short	0x0044
        /*0024*/ 	.byte	0x00, 0xf0, 0x11, 0x00


	//----- nvinfo : EIATTR_KPARAM_INFO
	.align		4
.L_63:
        /*0028*/ 	.byte	0x04, 0x17
        /*002a*/ 	.short	(.L_65 - .L_64)
.L_64:
        /*002c*/ 	.word	0x00000000
        /*0030*/ 	.short	0x000c
        /*0032*/ 	.short	0x0040
        /*0034*/ 	.byte	0x00, 0xf0, 0x11, 0x00


	//----- nvinfo : EIATTR_KPARAM_INFO
	.align		4
.L_65:
        /*0038*/ 	.byte	0x04, 0x17
        /*003a*/ 	.short	(.L_67 - .L_66)
.L_66:
        /*003c*/ 	.word	0x00000000
        /*0040*/ 	.short	0x000b
        /*0042*/ 	.short	0x003c
        /*0044*/ 	.byte	0x00, 0xf0, 0x11, 0x00


	//----- nvinfo : EIATTR_KPARAM_INFO
	.align		4
.L_67:
        /*0048*/ 	.byte	0x04, 0x17
        /*004a*/ 	.short	(.L_69 - .L_68)
.L_68:
        /*004c*/ 	.word	0x00000000
        /*0050*/ 	.short	0x000a
        /*0052*/ 	.short	0x0038
        /*0054*/ 	.byte	0x00, 0xf0, 0x11, 0x00


	//----- nvinfo : EIATTR_KPARAM_INFO
	.align		4
.L_69:
        /*0058*/ 	.byte	0x04, 0x17
        /*005a*/ 	.short	(.L_71 - .L_70)
.L_70:
        /*005c*/ 	.word	0x00000000
        /*0060*/ 	.short	0x0009
        /*0062*/ 	.short	0x0030
        /*0064*/ 	.byte	0x00, 0xf5, 0x21, 0x00


	//----- nvinfo : EIATTR_KPARAM_INFO
	.align		4
.L_71:
        /*0068*/ 	.byte	0x04, 0x17
        /*006a*/ 	.short	(.L_73 - .L_72)
.L_72:
        /*006c*/ 	.word	0x00000000
        /*0070*/ 	.short	0x0008
        /*0072*/ 	.short	0x0028
        /*0074*/ 	.byte	0x00, 0xf5, 0x21, 0x00


	//----- nvinfo : EIATTR_KPARAM_INFO
	.align		4
.L_73:
        /*0078*/ 	.byte	0x04, 0x17
        /*007a*/ 	.short	(.L_75 - .L_74)
.L_74:
        /*007c*/ 	.word	0x00000000
        /*0080*/ 	.short	0x0007
        /*0082*/ 	.short	0x0020
        /*0084*/ 	.byte	0x00, 0xf5, 0x21, 0x00


	//----- nvinfo : EIATTR_KPARAM_INFO
	.align		4
.L_75:
        /*0088*/ 	.byte	0x04, 0x17
        /*008a*/ 	.short	(.L_77 - .L_76)
.L_76:
        /*008c*/ 	.word	0x00000000
        /*0090*/ 	.short	0x0006
        /*0092*/ 	.short	0x001c
        /*0094*/ 	.byte	0x00, 0xf0, 0x11, 0x00


	//----- nvinfo : EIATTR_KPARAM_INFO
	.align		4
.L_77:
        /*0098*/ 	.byte	0x04, 0x17
        /*009a*/ 	.short	(.L_79 - .L_78)
.L_78:
        /*009c*/ 	.word	0x00000000
        /*00a0*/ 	.short	0x0005
        /*00a2*/ 	.short	0x0018
        /*00a4*/ 	.byte	0x00, 0xf0, 0x11, 0x00


	//----- nvinfo : EIATTR_KPARAM_INFO
	.align		4
.L_79:
        /*00a8*/ 	.byte	0x04, 0x17
        /*00aa*/ 	.short	(.L_81 - .L_80)
.L_80:
        /*00ac*/ 	.word	0x00000000
        /*00b0*/ 	.short	0x0004
        /*00b2*/ 	.short	0x0010
        /*00b4*/ 	.byte	0x00, 0xf5, 0x21, 0x00


	//----- nvinfo : EIATTR_KPARAM_INFO
	.align		4
.L_81:
        /*00b8*/ 	.byte	0x04, 0x17
        /*00ba*/ 	.short	(.L_83 - .L_82)
.L_82:
        /*00bc*/ 	.word	0x00000000
        /*00c0*/ 	.short	0x0003
        /*00c2*/ 	.short	0x000c
        /*00c4*/ 	.byte	0x00, 0xf0, 0x11, 0x00


	//----- nvinfo : EIATTR_KPARAM_INFO
	.align		4
.L_83:
        /*00c8*/ 	.byte	0x04, 0x17
        /*00ca*/ 	.short	(.L_85 - .L_84)
.L_84:
        /*00cc*/ 	.word	0x00000000
        /*00d0*/ 	.short	0x0002
        /*00d2*/ 	.short	0x0008
        /*00d4*/ 	.byte	0x00, 0xf0, 0x11, 0x00


	//----- nvinfo : EIATTR_KPARAM_INFO
	.align		4
.L_85:
        /*00d8*/ 	.byte	0x04, 0x17
        /*00da*/ 	.short	(.L_87 - .L_86)
.L_86:
        /*00dc*/ 	.word	0x00000000
        /*00e0*/ 	.short	0x0001
        /*00e2*/ 	.short	0x0004
        /*00e4*/ 	.byte	0x00, 0xf0, 0x11, 0x00


	//----- nvinfo : EIATTR_KPARAM_INFO
	.align		4
.L_87:
        /*00e8*/ 	.byte	0x04, 0x17
        /*00ea*/ 	.short	(.L_89 - .L_88)
.L_88:
        /*00ec*/ 	.word	0x00000000
        /*00f0*/ 	.short	0x0000
        /*00f2*/ 	.short	0x0000
        /*00f4*/ 	.byte	0x00, 0xf0, 0x11, 0x00


	//----- nvinfo : EIATTR_SPARSE_MMA_MASK
	.align		4
.L_89:
        /*00f8*/ 	.byte	0x03, 0x50
        /*00fa*/ 	.short	0x0000


	//----- nvinfo : EIATTR_MAXREG_COUNT
	.align		4
        /*00fc*/ 	.byte	0x03, 0x1b
        /*00fe*/ 	.short	0x00ff


	//----- nvinfo : EIATTR_MERCURY_ISA_VERSION
	.align		4
        /*0100*/ 	.byte	0x03, 0x5f
        /*0102*/ 	.short	0x0101


	//----- nvinfo : EIATTR_VRC_CTA_INIT_COUNT
	.align		4
        /*0104*/ 	.byte	0x02, 0x4a
	.zero		1
	.zero		1


	//----- nvinfo : EIATTR_EXIT_INSTR_OFFSETS
	.align		4
        /*0108*/ 	.byte	0x04, 0x1c
        /*010a*/ 	.short	(.L_91 - .L_90)


	//   ....[0]....
.L_90:
        /*010c*/ 	.word	0x00000100


	//   ....[1]....
        /*0110*/ 	.word	0x00000a70


	//   ....[2]....
        /*0114*/ 	.word	0x00001060


	//   ....[3]....
        /*0118*/ 	.word	0x00002490


	//----- nvinfo : EIATTR_CRS_STACK_SIZE
	.align		4
.L_91:
        /*011c*/ 	.byte	0x04, 0x1e
        /*011e*/ 	.short	(.L_93 - .L_92)
.L_92:
        /*0120*/ 	.word	0x00000000


	//----- nvinfo : EIATTR_CBANK_PARAM_SIZE
	.align		4
.L_93:
        /*0124*/ 	.byte	0x03, 0x19
        /*0126*/ 	.short	0x004c


	//----- nvinfo : EIATTR_PARAM_CBANK
	.align		4
        /*0128*/ 	.byte	0x04, 0x0a
        /*012a*/ 	.short	(.L_95 - .L_94)
	.align		4
.L_94:
        /*012c*/ 	.word	index@(.nv.constant0._Z26depthwiseConvolutionKerneliiiiPfiiS_S_S_iiiii)
        /*0130*/ 	.short	0x0380
        /*0132*/ 	.short	0x004c


	//----- nvinfo : EIATTR_SW_WAR
	.align		4
.L_95:
        /*0134*/ 	.byte	0x04, 0x36
        /*0136*/ 	.short	(.L_97 - .L_96)
.L_96:
        /*0138*/ 	.word	0x00000008
.L_97:


//--------------------- .nv.info._Z20convolutionKernel_WBiiiiPfiiiS_S_S_iiiii --------------------------
	.section	.nv.info._Z20convolutionKernel_WBiiiiPfiiiS_S_S_iiiii,"",@"SHT_CUDA_INFO"
	.sectionflags	@""
	.align	4


	//----- nvinfo : EIATTR_CUDA_API_VERSION
	.align		4
        /*0000*/ 	.byte	0x04, 0x37
        /*0002*/ 	.short	(.L_99 - .L_98)
.L_98:
        /*0004*/ 	.word	0x00000082


	//----- nvinfo : EIATTR_KPARAM_INFO
	.align		4
.L_99:
        /*0008*/ 	.byte	0x04, 0x17
        /*000a*/ 	.short	(.L_101 - .L_100)
.L_100:
        /*000c*/ 	.word	0x00000000
        /*0010*/ 	.short	0x000f
        /*0012*/ 	.short	0x0050
        /*0014*/ 	.byte	0x00, 0xf0, 0x11, 0x00


	//----- nvinfo : EIATTR_KPARAM_INFO
	.align		4
.L_101:
        /*0018*/ 	.byte	0x04, 0x17
        /*001a*/ 	.short	(.L_103 - .L_102)
.L_102:
        /*001c*/ 	.word	0x00000000
        /*0020*/ 	.short	0x000e
        /*0022*/ 	.short	0x004c
        /*0024*/ 	.byte	0x00, 0xf0, 0x11, 0x00


	//----- nvinfo : EIATTR_KPARAM_INFO
	.align		4
.L_103:
        /*0028*/ 	.byte	0x04, 0x17
        /*002a*/ 	.short	(.L_105 - .L_104)
.L_104:
        /*002c*/ 	.word	0x00000000
        /*0030*/ 	.short	0x000d
        /*0032*/ 	.short	0x0048
        /*0034*/ 	.byte	0x00, 0xf0, 0x11, 0x00


	//----- nvinfo : EIATTR_KPARAM_INFO
	.align		4
.L_105:
        /*0038*/ 	.byte	0x04, 0x17
        /*003a*/ 	.short	(.L_107 - .L_106)
.L_106:
        /*003c*/ 	.word	0x00000000
        /*0040*/ 	.short	0x000c
        /*0042*/ 	.short	0x0044
        /*0044*/ 	.byte	0x00, 0xf0, 0x11, 0x00


	//----- nvinfo : EIATTR_KPARAM_INFO
	.align		4
.L_107:
        /*0048*/ 	.byte	0x04, 0x17
        /*004a*/ 	.short	(.L_109 - .L_108)
.L_108:
        /*004c*/ 	.word	0x00000000
        /*0050*/ 	.short	0x000b
        /*0052*/ 	.short	0x0040
        /*0054*/ 	.byte	0x00, 0xf0, 0x11, 0x00


	//----- nvinfo : EIATTR_KPARAM_INFO
	.align		4
.L_109:
        /*0058*/ 	.byte	0x04, 0x17
        /*005a*/ 	.short	(.L_111 - .L_110)
.L_110:
        /*005c*/ 	.word	0x00000000
        /*0060*/ 	.short	0x000a
        /*0062*/ 	.short	0x0038
        /*0064*/ 	.byte	0x00, 0xf5, 0x21, 0x00


	//----- nvinfo : EIATTR_KPARAM_INFO
	.align		4
.L_111:
        /*0068*/ 	.byte	0x04, 0x17
        /*006a*/ 	.short	(.L_113 - .L_112)
.L_112:
        /*006c*/ 	.word	0x00000000
        /*0070*/ 	.short	0x0009
        /*0072*/ 	.short	0x0030
        /*0074*/ 	.byte	0x00, 0xf5, 0x21, 0x00


	//----- nvinfo : EIATTR_KPARAM_INFO
	.align		4
.L_113:
        /*0078*/ 	.byte	0x04, 0x17
        /*007a*/ 	.short	(.L_115 - .L_114)
.L_114:
        /*007c*/ 	.word	0x00000000
        /*0080*/ 	.short	0x0008
        /*0082*/ 	.short	0x0028
        /*0084*/ 	.byte	0x00, 0xf5, 0x21, 0x00


	//----- nvinfo : EIATTR_KPARAM_INFO
	.align		4
.L_115:
        /*0088*/ 	.byte	0x04, 0x17
        /*008a*/ 	.short	(.L_117 - .L_116)
.L_116:
        /*008c*/ 	.word	0x00000000
        /*0090*/ 	.short	0x0007
        /*0092*/ 	.short	0x0020
        /*0094*/ 	.byte	0x00, 0xf0, 0x11, 0x00


	//----- nvinfo : EIATTR_KPARAM_INFO
	.align		4
.L_117:
        /*0098*/ 	.byte	0x04, 0x17
        /*009a*/ 	.short	(.L_119 - .L_118)
.L_118:
        /*009c*/ 	.word	0x00000000
        /*00a0*/ 	.short	0x0006
        /*00a2*/ 	.short	0x001c
        /*00a4*/ 	.byte	0x00, 0xf0, 0x11, 0x00


	//----- nvinfo : EIATTR_KPARAM_INFO
	.align		4
.L_119:
        /*00a8*/ 	.byte	0x04, 0x17
        /*00aa*/ 	.short	(.L_121 - .L_120)
.L_120:
        /*00ac*/ 	.word	0x00000000
        /*00b0*/ 	.short	0x0005
        /*00b2*/ 	.short	0x0018
        /*00b4*/ 	.byte	0x00, 0xf0, 0x11, 0x00


	//----- nvinfo : EIATTR_KPARAM_INFO
	.align		4
.L_121:
        /*00b8*/ 	.byte	0x04, 0x17
        /*00ba*/ 	.short	(.L_123 - .L_122)
.L_122:
        /*00bc*/ 	.word	0x00000000
        /*00c0*/ 	.short	0x0004
        /*00c2*/ 	.short	0x0010
        /*00c4*/ 	.byte	0x00, 0xf5, 0x21, 0x00


	//----- nvinfo : EIATTR_KPARAM_INFO
	.align		4
.L_123:
        /*00c8*/ 	.byte	0x04, 0x17
        /*00ca*/ 	.short	(.L_125 - .L_124)
.L_124:
        /*00cc*/ 	.word	0x00000000
        /*00d0*/ 	.short	0x0003
        /*00d2*/ 	.short	0x000c
        /*00d4*/ 	.byte	0x00, 0xf0, 0x11, 0x00


	//----- nvinfo : EIATTR_KPARAM_INFO
	.align		4
.L_125:
        /*00d8*/ 	.byte	0x04, 0x17
        /*00da*/ 	.short	(.L_127 - .L_126)
.L_126:
        /*00dc*/ 	.word	0x00000000
        /*00e0*/ 	.short	0x0002
        /*00e2*/ 	.short	0x0008
        /*00e4*/ 	.byte	0x00, 0xf0, 0x11, 0x00


	//----- nvinfo : EIATTR_KPARAM_INFO
	.align		4
.L_127:
        /*00e8*/ 	.byte	0x04, 0x17
        /*00ea*/ 	.short	(.L_129 - .L_128)
.L_128:
        /*00ec*/ 	.word	0x00000000
        /*00f0*/ 	.short	0x0001
        /*00f2*/ 	.short	0x0004
        /*00f4*/ 	.byte	0x00, 0xf0, 0x11, 0x00


	//----- nvinfo : EIATTR_KPARAM_INFO
	.align		4
.L_129:
        /*00f8*/ 	.byte	0x04, 0x17
        /*00fa*/ 	.short	(.L_131 - .L_130)
.L_130:
        /*00fc*/ 	.word	0x00000000
        /*0100*/ 	.short	0x0000
        /*0102*/ 	.short	0x0000
        /*0104*/ 	.byte	0x00, 0xf0, 0x11, 0x00


	//----- nvinfo : EIATTR_SPARSE_MMA_MASK
	.align		4
.L_131:
        /*0108*/ 	.byte	0x03, 0x50
        /*010a*/ 	.short	0x0000


	//----- nvinfo : EIATTR_MAXREG_COUNT
	.align		4
        /*010c*/ 	.byte	0x03, 0x1b
        /*010e*/ 	.short	0x00ff


	//----- nvinfo : EIATTR_MERCURY_ISA_VERSION
	.align		4
        /*0110*/ 	.byte	0x03, 0x5f
        /*0112*/ 	.short	0x0101


	//----- nvinfo : EIATTR_VRC_CTA_INIT_COUNT
	.align		4
        /*0114*/ 	.byte	0x02, 0x4a
	.zero		1
	.zero		1


	//----- nvinfo : EIATTR_EXIT_INSTR_OFFSETS
	.align		4
        /*0118*/ 	.byte	0x04, 0x1c
        /*011a*/ 	.short	(.L_133 - .L_132)


	//   ....[0]....
.L_132:
        /*011c*/ 	.word	0x00000110


	//   ....[1]....
        /*0120*/ 	.word	0x00000a90


	//   ....[2]....
        /*0124*/ 	.word	0x00001090


	//   ....[3]....
        /*0128*/ 	.word	0x000016a0


	//   ....[4]....
        /*012c*/ 	.word	0x00002b30


	//----- nvinfo : EIATTR_CRS_STACK_SIZE
	.align		4
.L_133:
        /*0130*/ 	.byte	0x04, 0x1e
        /*0132*/ 	.short	(.L_135 - .L_134)
.L_134:
        /*0134*/ 	.word	0x00000000


	//----- nvinfo : EIATTR_CBANK_PARAM_SIZE
	.align		4
.L_135:
        /*0138*/ 	.byte	0x03, 0x19
        /*013a*/ 	.short	0x0054


	//----- nvinfo : EIATTR_PARAM_CBANK
	.align		4
        /*013c*/ 	.byte	0x04, 0x0a
        /*013e*/ 	.short	(.L_137 - .L_136)
	.align		4
.L_136:
        /*0140*/ 	.word	index@(.nv.constant0._Z20convolutionKernel_WBiiiiPfiiiS_S_S_iiiii)
        /*0144*/ 	.short	0x0380
        /*0146*/ 	.short	0x0054


	//----- nvinfo : EIATTR_SW_WAR
	.align		4
.L_137:
        /*0148*/ 	.byte	0x04, 0x36
        /*014a*/ 	.short	(.L_139 - .L_138)
.L_138:
        /*014c*/ 	.word	0x00000008
.L_139:


//--------------------- .nv.callgraph             --------------------------
	.section	.nv.callgraph,"",@"SHT_CUDA_CALLGRAPH"
	.align	4
	.sectionentsize	8
	.align		4
        /*0000*/ 	.word	0x00000000
	.align		4
        /*0004*/ 	.word	0xffffffff
	.align		4
        /*0008*/ 	.word	0x00000000
	.align		4
        /*000c*/ 	.word	0xfffffffe
	.align		4
        /*0010*/ 	.word	0x00000000
	.align		4
        /*0014*/ 	.word	0xfffffffd
	.align		4
        /*0018*/ 	.word	0x00000000
	.align		4
        /*001c*/ 	.word	0xfffffffc


//--------------------- .text._Z20convolutionKernel_16iiiiPfiiiS_S_S_iiii --------------------------
	.section	.text._Z20convolutionKernel_16iiiiPfiiiS_S_S_iiii,"ax",@progbits
	.align	128
        .global         _Z20convolutionKernel_16iiiiPfiiiS_S_S_iiii
        .type           _Z20convolutionKernel_16iiiiPfiiiS_S_S_iiii,@function
        .size           _Z20convolutionKernel_16iiiiPfiiiS_S_S_iiii,(.L_x_144 - _Z20convolutionKernel_16iiiiPfiiiS_S_S_iiii)
        .other          _Z20convolutionKernel_16iiiiPfiiiS_S_S_iiii,@"STO_CUDA_ENTRY STV_DEFAULT"
_Z20convolutionKernel_16iiiiPfiiiS_S_S_iiii:
.text._Z20convolutionKernel_16iiiiPfiiiS_S_S_iiii:
[----:B------:R-:W-:Y:S01]  /*0000*/  LDC R1, c[0x0][0x37c] ;  /* 0x0000df00ff017b82 */ /* 0x000fe20000000800 */
[----:B------:R-:W0:Y:S07]  /*0010*/  S2R R5, SR_TID.Y ;  /* 0x0000000000057919 */ /* 0x000e2e0000002200 */
[----:B------:R-:W1:Y:S01]  /*0020*/  LDC R3, c[0x0][0x360] ;  /* 0x0000d800ff037b82 */ /* 0x000e620000000800 */
[----:B------:R-:W2:Y:S01]  /*0030*/  LDCU.64 UR8, c[0x0][0x3c0] ;  /* 0x00007800ff0877ac */ /* 0x000ea20008000a00 */
[----:B------:R-:W1:Y:S01]  /*0040*/  S2R R4, SR_TID.X ;  /* 0x0000000000047919 */ /* 0x000e620000002100 */
[----:B------:R-:W3:Y:S01]  /*0050*/  LDCU UR7, c[0x0][0x398] ;  /* 0x00007300ff0777ac */ /* 0x000ee20008000800 */
[----:B------:R-:W3:Y:S04]  /*0060*/  S2R R0, SR_CTAID.Z ;  /* 0x0000000000007919 */ /* 0x000ee80000002700 */
[----:B------:R-:W0:Y:S08]  /*0070*/  S2UR UR5, SR_CTAID.Y ;  /* 0x00000000000579c3 */ /* 0x000e300000002600 */
[----:B------:R-:W0:Y:S08]  /*0080*/  LDC R2, c[0x0][0x364] ;  /* 0x0000d900ff027b82 */ /* 0x000e300000000800 */
[----:B------:R-:W1:Y:S08]  /*0090*/  S2UR UR4, SR_CTAID.X ;  /* 0x00000000000479c3 */ /* 0x000e700000002500 */
[----:B------:R-:W4:Y:S01]  /*00a0*/  LDC R8, c[0x0][0x380] ;  /* 0x0000e000ff087b82 */ /* 0x000f220000000800 */
[----:B0-----:R-:W-:-:S05]  /*00b0*/  IMAD R2, R2, UR5, R5 ;  /* 0x0000000502027c24 */ /* 0x001fca000f8e0205 */
[----:B--2---:R-:W-:Y:S01]  /*00c0*/  ISETP.GE.AND P0, PT, R2, UR8, PT ;  /* 0x0000000802007c0c */ /* 0x004fe2000bf06270 */
[----:B-1----:R-:W-:-:S05]  /*00d0*/  IMAD R3, R3, UR4, R4 ;  /* 0x0000000403037c24 */ /* 0x002fca000f8e0204 */
[----:B------:R-:W-:-:S04]  /*00e0*/  ISETP.GE.OR P0, PT, R3, UR9, P0 ;  /* 0x0000000903007c0c */ /* 0x000fc80008706670 */
[----:B---3--:R-:W-:-:S04]  /*00f0*/  ISETP.GE.OR P0, PT, R0, UR7, P0 ;  /* 0x0000000700007c0c */ /* 0x008fc80008706670 */
[----:B----4-:R-:W-:-:S13]  /*0100*/  ISETP.LT.OR P0, PT, R8, 0x1, P0 ;  /* 0x000000010800780c */ /* 0x010fda0000701670 */
[----:B------:R-:W-:Y:S05]  /*0110*/  @P0 EXIT ;  /* 0x000000000000094d */ /* 0x000fea0003800000 */
[----:B------:R-:W0:Y:S01]  /*0120*/  LDCU UR4, c[0x0][0x384] ;  /* 0x00007080ff0477ac */ /* 0x000e220008000800 */
[----:B------:R-:W1:Y:S01]  /*0130*/  LDC.64 R10, c[0x0][0x3c8] ;  /* 0x0000f200ff0a7b82 */ /* 0x000e620000000a00 */
[----:B------:R-:W2:Y:S07]  /*0140*/  LDCU.64 UR12, c[0x0][0x358] ;  /* 0x00006b00ff0c77ac */ /* 0x000eae0008000a00 */
[----:B------:R-:W3:Y:S01]  /*0150*/  LDC.64 R6, c[0x0][0x3b0] ;  /* 0x0000ec00ff067b82 */ /* 0x000ee20000000a00 */
[----:B0-----:R-:W-:Y:S01]  /*0160*/  UISETP.GE.AND UP0, UPT, UR4, 0x1, UPT ;  /* 0x000000010400788c */ /* 0x001fe2000bf06270 */
[----:B-1----:R-:W-:-:S02]  /*0170*/  IMAD R4, R2, R11, -R10 ;  /* 0x0000000b02047224 */ /* 0x002fc400078e0a0a */
[----:B------:R-:W-:Y:S02]  /*0180*/  IMAD R5, R3, R11, -R10 ;  /* 0x0000000b03057224 */ /* 0x000fe400078e0a0a */
[----:B---3--:R-:W-:-:S04]  /*0190*/  IMAD.WIDE.U32 R6, R0, 0x4, R6 ;  /* 0x0000000400067825 */ /* 0x008fc800078e0006 */
[----:B--2---:R-:W-:Y:S05]  /*01a0*/  BRA.U !UP0, `(.L_x_0) ;  /* 0x0000002908287547 */ /* 0x004fea000b800000 */
[----:B------:R-:W0:Y:S02]  /*01b0*/  LDCU UR4, c[0x0][0x39c] ;  /* 0x00007380ff0477ac */ /* 0x000e240008000800 */
[----:B0-----:R-:W-:-:S09]  /*01c0*/  UISETP.GE.AND UP0, UPT, UR4, 0x1, UPT ;  /* 0x000000010400788c */ /* 0x001fd2000bf06270 */
[----:B------:R-:W-:Y:S05]  /*01d0*/  BRA.U !UP0, `(.L_x_1) ;  /* 0x0000001d08187547 */ /* 0x000fea000b800000 */
[----:B------:R-:W0:Y:S02]  /*01e0*/  LDCU UR6, c[0x0][0x3a0] ;  /* 0x00007400ff0677ac */ /* 0x000e240008000800 */
[----:B0-----:R-:W-:-:S09]  /*01f0*/  UISETP.GE.AND UP0, UPT, UR6, 0x1, UPT ;  /* 0x000000010600788c */ /* 0x001fd2000bf06270 */
[----:B------:R-:W-:Y:S05]  /*0200*/  BRA.U !UP0, `(.L_x_2) ;  /* 0x0000001108087547 */ /* 0x000fea000b800000 */
[----:B------:R-:W-:Y:S02]  /*0210*/  ULOP3.LUT UR8, UR6, 0x7, URZ, 0xc0, !UPT ;  /* 0x0000000706087892 */ /* 0x000fe4000f8ec0ff */
[----:B------:R-:W-:Y:S02]  /*0220*/  ULOP3.LUT UR9, UR6, 0x3, URZ, 0xc0, !UPT ;  /* 0x0000000306097892 */ /* 0x000fe4000f8ec0ff */
[----:B------:R-:W-:Y:S01]  /*0230*/  ULOP3.LUT UR6, UR6, 0x7ffffff8, URZ, 0xc0, !UPT ;  /* 0x7ffffff806067892 */ /* 0x000fe2000f8ec0ff */
[----:B------:R-:W-:-:S11]  /*0240*/  UMOV UR4, URZ ;  /* 0x000000ff00047c82 */ /* 0x000fd60008000000 */
.L_x_11:
[----:B------:R-:W-:Y:S01]  /*0250*/  HFMA2 R7, -RZ, RZ, 0, 0 ;  /* 0x00000000ff077431 */ /* 0x000fe200000001ff */
[----:B------:R-:W-:-:S07]  /*0260*/  PRMT R6, RZ, 0x7610, R6 ;  /* 0x00007610ff067816 */ /* 0x000fce0000000006 */
.L_x_10:
[----:B------:R-:W0:Y:S01]  /*0270*/  LDC R10, c[0x0][0x384] ;  /* 0x0000e100ff0a7b82 */ /* 0x000e220000000800 */
[----:B------:R-:W-:Y:S01]  /*0280*/  UMOV UR5, URZ ;  /* 0x000000ff00057c82 */ /* 0x000fe20008000000 */
[--C-:B0-----:R-:W-:Y:S02]  /*0290*/  IMAD R8, R10, UR4, R7.reuse ;  /* 0x000000040a087c24 */ /* 0x101fe4000f8e0207 */
[----:B------:R-:W-:Y:S01]  /*02a0*/  IMAD R9, R0, R10, R7 ;  /* 0x0000000a00097224 */ /* 0x000fe200078e0207 */
[----:B------:R-:W-:-:S04]  /*02b0*/  IADD3 R7, PT, PT, R7, 0x1, RZ ;  /* 0x0000000107077810 */ /* 0x000fc80007ffe0ff */
[----:B------:R-:W-:-:S13]  /*02c0*/  ISETP.NE.AND P5, PT, R7, R10, PT ;  /* 0x0000000a0700720c */ /* 0x000fda0003fa5270 */
.L_x_9:
[----:B------:R-:W0:Y:S01]  /*02d0*/  LDC R10, c[0x0][0x39c] ;  /* 0x0000e700ff0a7b82 */ /* 0x000e220000000800 */
[----:B------:R-:W1:Y:S01]  /*02e0*/  LDCU UR7, c[0x0][0x3a0] ;  /* 0x00007400ff0777ac */ /* 0x000e620008000800 */
[----:B------:R-:W-:Y:S02]  /*02f0*/  IADD3 R21, PT, PT, R4, UR5, RZ ;  /* 0x0000000504157c10 */ /* 0x000fe4000fffe0ff */
[----:B------:R-:W-:Y:S01]  /*0300*/  MOV R23, RZ ;  /* 0x000000ff00177202 */ /* 0x000fe20000000f00 */
[----:B------:R-:W2:Y:S01]  /*0310*/  LDCU UR10, c[0x0][0x388] ;  /* 0x00007100ff0a77ac */ /* 0x000ea20008000800 */
[----:B-1----:R-:W-:Y:S01]  /*0320*/  UISETP.GE.U32.AND UP0, UPT, UR7, 0x8, UPT ;  /* 0x000000080700788c */ /* 0x002fe2000bf06070 */
[----:B--2---:R-:W-:Y:S01]  /*0330*/  ISETP.GE.AND P0, PT, R21, UR10, PT ;  /* 0x0000000a15007c0c */ /* 0x004fe2000bf06270 */
[----:B0-----:R-:W-:Y:S01]  /*0340*/  IMAD R20, R9, R10, UR5 ;  /* 0x0000000509147e24 */ /* 0x001fe2000f8e020a */
[----:B------:R-:W-:Y:S02]  /*0350*/  UIADD3 UR5, UPT, UPT, UR5, 0x1, URZ ;  /* 0x0000000105057890 */ /* 0x000fe4000fffe0ff */
[----:B------:R-:W-:Y:S01]  /*0360*/  ISETP.GT.AND P0, PT, R21, -0x1, !P0 ;  /* 0xffffffff1500780c */ /* 0x000fe20004704270 */
[----:B------:R-:W-:-:S03]  /*0370*/  IMAD R21, R8, UR10, R21 ;  /* 0x0000000a08157c24 */ /* 0x000fc6000f8e0215 */
[----:B------:R-:W-:Y:S01]  /*0380*/  ISETP.NE.AND P6, PT, R10, UR5, PT ;  /* 0x000000050a007c0c */ /* 0x000fe2000bfc5270 */
[----:B------:R-:W-:-:S12]  /*0390*/  BRA.U !UP0, `(.L_x_3) ;  /* 0x0000000508547547 */ /* 0x000fd8000b800000 */
[----:B------:R-:W0:Y:S01]  /*03a0*/  LDC.64 R16, c[0x0][0x390] ;  /* 0x0000e400ff107b82 */ /* 0x000e220000000a00 */
[----:B------:R-:W-:Y:S01]  /*03b0*/  HFMA2 R18, -RZ, RZ, 0, 0 ;  /* 0x00000000ff127431 */ /* 0x000fe200000001ff */
[----:B------:R-:W1:Y:S01]  /*03c0*/  LDCU UR10, c[0x0][0x38c] ;  /* 0x00007180ff0a77ac */ /* 0x000e620008000800 */
[----:B------:R-:W2:Y:S05]  /*03d0*/  LDCU UR7, c[0x0][0x3a0] ;  /* 0x00007400ff0777ac */ /* 0x000eaa0008000800 */
[----:B------:R-:W3:Y:S02]  /*03e0*/  LDC.64 R10, c[0x0][0x3a8] ;  /* 0x0000ea00ff0a7b82 */ /* 0x000ee40000000a00 */
.L_x_4:
[----:B------:R-:W-:Y:S01]  /*03f0*/  IADD3 R22, PT, PT, R5, R18, RZ ;  /* 0x0000001205167210 */ /* 0x000fe20007ffe0ff */
[----:B--2---:R-:W-:-:S03]  /*0400*/  IMAD R15, R20, UR7, R18 ;  /* 0x00000007140f7c24 */ /* 0x004fc6000f8e0212 */
[C---:B-1----:R-:W-:Y:S01]  /*0410*/  ISETP.GE.AND P3, PT, R22.reuse, UR10, PT ;  /* 0x0000000a16007c0c */ /* 0x042fe2000bf66270 */
[----:B------:R-:W-:Y:S01]  /*0420*/  IMAD R13, R21, UR10, R22 ;  /* 0x0000000a150d7c24 */ /* 0x000fe2000f8e0216 */
[C---:B------:R-:W-:Y:S01]  /*0430*/  IADD3 R12, PT, PT, R22.reuse, 0x1, RZ ;  /* 0x00000001160c7810 */ /* 0x040fe20007ffe0ff */
[----:B---3--:R-:W-:Y:S01]  /*0440*/  IMAD.WIDE R14, R15, 0x4, R10 ;  /* 0x000000040f0e7825 */ /* 0x008fe200078e020a */
[----:B------:R-:W-:Y:S02]  /*0450*/  ISETP.GT.AND P3, PT, R22, -0x1, !P3 ;  /* 0xffffffff1600780c */ /* 0x000fe40005f64270 */
[C---:B------:R-:W-:Y:S02]  /*0460*/  ISETP.GE.AND P4, PT, R12.reuse, UR10, PT ;  /* 0x0000000a0c007c0c */ /* 0x040fe4000bf86270 */
[----:B------:R-:W-:Y:S02]  /*0470*/  PLOP3.LUT P3, PT, P0, P3, PT, 0x80, 0x8 ;  /* 0x000000000008781c */ /* 0x000fe40000767070 */
[----:B------:R-:W-:Y:S01]  /*0480*/  ISETP.GT.AND P4, PT, R12, -0x1, !P4 ;  /* 0xffffffff0c00780c */ /* 0x000fe20006784270 */
[----:B0-----:R-:W-:-:S03]  /*0490*/  IMAD.WIDE R12, R13, 0x4, R16 ;  /* 0x000000040d0c7825 */ /* 0x001fc600078e0210 */
[----:B------:R-:W-:-:S07]  /*04a0*/  PLOP3.LUT P4, PT, P0, P4, PT, 0x80, 0x8 ;  /* 0x000000000008781c */ /* 0x000fce0000789070 */
[----:B------:R-:W2:Y:S04]  /*04b0*/  @P3 LDG.E R24, desc[UR12][R12.64] ;  /* 0x0000000c0c183981 */ /* 0x000ea8000c1e1900 */
[----:B------:R-:W3:Y:S04]  /*04c0*/  @P3 LDG.E R25, desc[UR12][R14.64] ;  /* 0x0000000c0e193981 */ /* 0x000ee8000c1e1900 */
[----:B------:R-:W4:Y:S01]  /*04d0*/  @P4 LDG.E R23, desc[UR12][R14.64+0x4] ;  /* 0x0000040c0e174981 */ /* 0x000f22000c1e1900 */
[C---:B------:R-:W-:Y:S02]  /*04e0*/  IADD3 R19, PT, PT, R22.reuse, 0x2, RZ ;  /* 0x0000000216137810 */ /* 0x040fe40007ffe0ff */
[----:B------:R-:W-:-:S02]  /*04f0*/  IADD3 R26, PT, PT, R22, 0x3, RZ ;  /* 0x00000003161a7810 */ /* 0x000fc40007ffe0ff */
[C---:B------:R-:W-:Y:S02]  /*0500*/  ISETP.GE.AND P1, PT, R19.reuse, UR10, PT ;  /* 0x0000000a13007c0c */ /* 0x040fe4000bf26270 */
[C---:B------:R-:W-:Y:S02]  /*0510*/  ISETP.GE.AND P2, PT, R26.reuse, UR10, PT ;  /* 0x0000000a1a007c0c */ /* 0x040fe4000bf46270 */
[----:B------:R-:W-:Y:S02]  /*0520*/  ISETP.GT.AND P1, PT, R19, -0x1, !P1 ;  /* 0xffffffff1300780c */ /* 0x000fe40004f24270 */
[----:B------:R-:W5:Y:S01]  /*0530*/  @P4 LDG.E R19, desc[UR12][R12.64+0x4] ;  /* 0x0000040c0c134981 */ /* 0x000f62000c1e1900 */
[----:B------:R-:W-:Y:S02]  /*0540*/  ISETP.GT.AND P2, PT, R26, -0x1, !P2 ;  /* 0xffffffff1a00780c */ /* 0x000fe40005744270 */
[----:B------:R-:W-:Y:S02]  /*0550*/  PLOP3.LUT P1, PT, P0, P1, PT, 0x80, 0x8 ;  /* 0x000000000008781c */ /* 0x000fe40000723070 */
[----:B------:R-:W-:-:S11]  /*0560*/  PLOP3.LUT P2, PT, P0, P2, PT, 0x80, 0x8 ;  /* 0x000000000008781c */ /* 0x000fd60000745070 */
[----:B------:R-:W5:Y:S01]  /*0570*/  @P1 LDG.E R26, desc[UR12][R14.64+0x8] ;  /* 0x0000080c0e1a1981 */ /* 0x000f62000c1e1900 */
[----:B--2---:R-:W-:Y:S02]  /*0580*/  @P3 F2FP.BF16.F32.PACK_AB R24, RZ, R24 ;  /* 0x00000018ff18323e */ /* 0x004fe400000010ff */
[----:B---3--:R-:W-:-:S05]  /*0590*/  @P3 F2FP.BF16.F32.PACK_AB R25, RZ, R25 ;  /* 0x00000019ff19323e */ /* 0x008fca00000010ff */
[----:B------:R-:W-:Y:S02]  /*05a0*/  @P3 HFMA2.BF16_V2 R6, R24.H0_H0, R25.H0_H0, R6.H0_H0 ;  /* 0x2000001918063231 */ /* 0x000fe40000240806 */
[----:B------:R-:W2:Y:S01]  /*05b0*/  @P1 LDG.E R25, desc[UR12][R12.64+0x8] ;  /* 0x0000080c0c191981 */ /* 0x000ea2000c1e1900 */
[----:B----4-:R-:W-:-:S03]  /*05c0*/  @P4 F2FP.BF16.F32.PACK_AB R27, RZ, R23 ;  /* 0x00000017ff1b423e */ /* 0x010fc600000010ff */
[----:B------:R-:W3:Y:S04]  /*05d0*/  @P2 LDG.E R23, desc[UR12][R14.64+0xc] ;  /* 0x00000c0c0e172981 */ /* 0x000ee8000c1e1900 */
[----:B------:R-:W4:Y:S01]  /*05e0*/  @P2 LDG.E R24, desc[UR12][R12.64+0xc] ;  /* 0x00000c0c0c182981 */ /* 0x000f22000c1e1900 */
[----:B-----5:R-:W-:-:S05]  /*05f0*/  @P4 F2FP.BF16.F32.PACK_AB R19, RZ, R19 ;  /* 0x00000013ff13423e */ /* 0x020fca00000010ff */
[----:B------:R-:W-:Y:S01]  /*0600*/  @P4 HFMA2.BF16_V2 R6, R19.H0_H0, R27.H0_H0, R6.H0_H0 ;  /* 0x2000001b13064231 */ /* 0x000fe20000240806 */
[----:B------:R-:W-:-:S04]  /*0610*/  IADD3 R19, PT, PT, R22, 0x4, RZ ;  /* 0x0000000416137810 */ /* 0x000fc80007ffe0ff */
[----:B------:R-:W-:-:S04]  /*0620*/  ISETP.GE.AND P4, PT, R19, UR10, PT ;  /* 0x0000000a13007c0c */ /* 0x000fc8000bf86270 */
[----:B------:R-:W-:Y:S02]  /*0630*/  ISETP.GT.AND P4, PT, R19, -0x1, !P4 ;  /* 0xffffffff1300780c */ /* 0x000fe40006784270 */
[----:B------:R-:W-:Y:S02]  /*0640*/  IADD3 R19, PT, PT, R22, 0x5, RZ ;  /* 0x0000000516137810 */ /* 0x000fe40007ffe0ff */
[----:B------:R-:W-:Y:S02]  /*0650*/  @P1 F2FP.BF16.F32.PACK_AB R26, RZ, R26 ;  /* 0x0000001aff1a123e */ /* 0x000fe400000010ff */
[----:B------:R-:W-:Y:S02]  /*0660*/  ISETP.GE.AND P3, PT, R19, UR10, PT ;  /* 0x0000000a13007c0c */ /* 0x000fe4000bf66270 */
[----:B------:R-:W-:-:S13]  /*0670*/  PLOP3.LUT P4, PT, P0, P4, PT, 0x80, 0x8 ;  /* 0x000000000008781c */ /* 0x000fda0000789070 */
[----:B------:R-:W5:Y:S04]  /*0680*/  @P4 LDG.E R28, desc[UR12][R14.64+0x10] ;  /* 0x0000100c0e1c4981 */ /* 0x000f68000c1e1900 */
[----:B------:R-:W5:Y:S01]  /*0690*/  @P4 LDG.E R27, desc[UR12][R12.64+0x10] ;  /* 0x0000100c0c1b4981 */ /* 0x000f62000c1e1900 */
[----:B--2---:R-:W-:-:S05]  /*06a0*/  @P1 F2FP.BF16.F32.PACK_AB R25, RZ, R25 ;  /* 0x00000019ff19123e */ /* 0x004fca00000010ff */
[----:B------:R-:W-:Y:S01]  /*06b0*/  @P1 HFMA2.BF16_V2 R6, R25.H0_H0, R26.H0_H0, R6.H0_H0 ;  /* 0x2000001a19061231 */ /* 0x000fe20000240806 */
[----:B------:R-:W-:Y:S02]  /*06c0*/  ISETP.GT.AND P1, PT, R19, -0x1, !P3 ;  /* 0xffffffff1300780c */ /* 0x000fe40005f24270 */
[C---:B------:R-:W-:Y:S02]  /*06d0*/  IADD3 R25, PT, PT, R22.reuse, 0x6, RZ ;  /* 0x0000000616197810 */ /* 0x040fe40007ffe0ff */
[----:B------:R-:W-:Y:S02]  /*06e0*/  PLOP3.LUT P1, PT, P0, P1, PT, 0x80, 0x8 ;  /* 0x000000000008781c */ /* 0x000fe40000723070 */
[----:B---3--:R-:W-:Y:S02]  /*06f0*/  @P2 F2FP.BF16.F32.PACK_AB R23, RZ, R23 ;  /* 0x00000017ff17223e */ /* 0x008fe400000010ff */
[----:B----4-:R-:W-:Y:S02]  /*0700*/  @P2 F2FP.BF16.F32.PACK_AB R24, RZ, R24 ;  /* 0x00000018ff18223e */ /* 0x010fe400000010ff */
[----:B------:R-:W-:-:S02]  /*0710*/  IADD3 R22, PT, PT, R22, 0x7, RZ ;  /* 0x0000000716167810 */ /* 0x000fc40007ffe0ff */
[C---:B------:R-:W-:Y:S01]  /*0720*/  ISETP.GE.AND P3, PT, R25.reuse, UR10, PT ;  /* 0x0000000a19007c0c */ /* 0x040fe2000bf66270 */
[----:B------:R-:W-:Y:S01]  /*0730*/  @P2 HFMA2.BF16_V2 R6, R24.H0_H0, R23.H0_H0, R6.H0_H0 ;  /* 0x2000001718062231 */ /* 0x000fe20000240806 */
[C---:B------:R-:W-:Y:S02]  /*0740*/  ISETP.GE.AND P2, PT, R22.reuse, UR10, PT ;  /* 0x0000000a16007c0c */ /* 0x040fe4000bf46270 */
[----:B------:R-:W-:Y:S01]  /*0750*/  ISETP.GT.AND P3, PT, R25, -0x1, !P3 ;  /* 0xffffffff1900780c */ /* 0x000fe20005f64270 */
[----:B------:R-:W2:Y:S01]  /*0760*/  @P1 LDG.E R23, desc[UR12][R14.64+0x14] ;  /* 0x0000140c0e171981 */ /* 0x000ea2000c1e1900 */
[----:B------:R-:W-:Y:S02]  /*0770*/  ISETP.GT.AND P2, PT, R22, -0x1, !P2 ;  /* 0xffffffff1600780c */ /* 0x000fe40005744270 */
[----:B------:R-:W-:Y:S01]  /*0780*/  PLOP3.LUT P3, PT, P0, P3, PT, 0x80, 0x8 ;  /* 0x000000000008781c */ /* 0x000fe20000767070 */
[----:B------:R-:W3:Y:S01]  /*0790*/  @P1 LDG.E R19, desc[UR12][R12.64+0x14] ;  /* 0x0000140c0c131981 */ /* 0x000ee2000c1e1900 */
[----:B------:R-:W-:-:S11]  /*07a0*/  PLOP3.LUT P2, PT, P0, P2, PT, 0x80, 0x8 ;  /* 0x000000000008781c */ /* 0x000fd60000745070 */
[----:B------:R-:W4:Y:S04]  /*07b0*/  @P3 LDG.E R22, desc[UR12][R14.64+0x18] ;  /* 0x0000180c0e163981 */ /* 0x000f28000c1e1900 */
[----:B------:R-:W4:Y:S04]  /*07c0*/  @P3 LDG.E R24, desc[UR12][R12.64+0x18] ;  /* 0x0000180c0c183981 */ /* 0x000f28000c1e1900 */
[----:B------:R-:W4:Y:S04]  /*07d0*/  @P2 LDG.E R25, desc[UR12][R14.64+0x1c] ;  /* 0x00001c0c0e192981 */ /* 0x000f28000c1e1900 */
[----:B------:R0:W4:Y:S01]  /*07e0*/  @P2 LDG.E R26, desc[UR12][R12.64+0x1c] ;  /* 0x00001c0c0c1a2981 */ /* 0x000122000c1e1900 */
[----:B-----5:R-:W-:-:S02]  /*07f0*/  @P4 F2FP.BF16.F32.PACK_AB R28, RZ, R28 ;  /* 0x0000001cff1c423e */ /* 0x020fc400000010ff */
[----:B------:R-:W-:Y:S02]  /*0800*/  @P4 F2FP.BF16.F32.PACK_AB R27, RZ, R27 ;  /* 0x0000001bff1b423e */ /* 0x000fe400000010ff */
[----:B------:R-:W-:-:S03]  /*0810*/  IADD3 R18, PT, PT, R18, 0x8, RZ ;  /* 0x0000000812127810 */ /* 0x000fc60007ffe0ff */
[----:B------:R-:W-:Y:S01]  /*0820*/  @P4 HFMA2.BF16_V2 R6, R27.H0_H0, R28.H0_H0, R6.H0_H0 ;  /* 0x2000001c1b064231 */ /* 0x000fe20000240806 */
[----:B--2---:R-:W-:Y:S02]  /*0830*/  @P1 F2FP.BF16.F32.PACK_AB R23, RZ, R23 ;  /* 0x00000017ff17123e */ /* 0x004fe400000010ff */
[----:B---3--:R-:W-:-:S05]  /*0840*/  @P1 F2FP.BF16.F32.PACK_AB R19, RZ, R19 ;  /* 0x00000013ff13123e */ /* 0x008fca00000010ff */
[----:B------:R-:W-:Y:S01]  /*0850*/  @P1 HFMA2.BF16_V2 R6, R19.H0_H0, R23.H0_H0, R6.H0_H0 ;  /* 0x2000001713061231 */ /* 0x000fe20000240806 */
[----:B------:R-:W-:Y:S02]  /*0860*/  ISETP.NE.AND P1, PT, R18, UR6, PT ;  /* 0x0000000612007c0c */ /* 0x000fe4000bf25270 */
[----:B----4-:R-:W-:Y:S02]  /*0870*/  @P3 F2FP.BF16.F32.PACK_AB R22, RZ, R22 ;  /* 0x00000016ff16323e */ /* 0x010fe400000010ff */
[----:B------:R-:W-:Y:S02]  /*0880*/  @P3 F2FP.BF16.F32.PACK_AB R24, RZ, R24 ;  /* 0x00000018ff18323e */ /* 0x000fe400000010ff */
[----:B0-----:R-:W-:-:S03]  /*0890*/  @P2 F2FP.BF16.F32.PACK_AB R13, RZ, R25 ;  /* 0x00000019ff0d223e */ /* 0x001fc600000010ff */
[----:B------:R-:W-:Y:S01]  /*08a0*/  @P3 HFMA2.BF16_V2 R6, R24.H0_H0, R22.H0_H0, R6.H0_H0 ;  /* 0x2000001618063231 */ /* 0x000fe20000240806 */
[----:B------:R-:W-:-:S05]  /*08b0*/  @P2 F2FP.BF16.F32.PACK_AB R26, RZ, R26 ;  /* 0x0000001aff1a223e */ /* 0x000fca00000010ff */
[----:B------:R-:W-:Y:S01]  /*08c0*/  @P2 HFMA2.BF16_V2 R6, R26.H0_H0, R13.H0_H0, R6.H0_H0 ;  /* 0x2000000d1a062231 */ /* 0x000fe20000240806 */
[----:B------:R-:W-:Y:S06]  /*08d0*/  @P1 BRA `(.L_x_4) ;  /* 0xfffffff800c41947 */ /* 0x000fec000383ffff */
[----:B------:R-:W-:-:S07]  /*08e0*/  MOV R23, UR6 ;  /* 0x0000000600177c02 */ /* 0x000fce0008000f00 */
.L_x_3:
[----:B------:R-:W-:-:S09]  /*08f0*/  UISETP.NE.AND UP0, UPT, UR8, URZ, UPT ;  /* 0x000000ff0800728c */ /* 0x000fd2000bf05270 */
[----:B------:R-:W-:Y:S05]  /*0900*/  BRA.U !UP0, `(.L_x_5) ;  /* 0x0000000508e87547 */ /* 0x000fea000b800000 */
[----:B------:R-:W-:Y:S02]  /*0910*/  UIADD3 UR10, UPT, UPT, UR8, -0x1, URZ ;  /* 0xffffffff080a7890 */ /* 0x000fe4000fffe0ff */
[----:B------:R-:W-:Y:S02]  /*0920*/  UISETP.NE.AND UP1, UPT, UR9, URZ, UPT ;  /* 0x000000ff0900728c */ /* 0x000fe4000bf25270 */
[----:B------:R-:W-:-:S09]  /*0930*/  UISETP.GE.U32.AND UP0, UPT, UR10, 0x3, UPT ;  /* 0x000000030a00788c */ /* 0x000fd2000bf06070 */
[----:B------:R-:W-:Y:S05]  /*0940*/  BRA.U !UP0, `(.L_x_6) ;  /* 0x0000000108f87547 */ /* 0x000fea000b800000 */
[----:B------:R-:W0:Y:S01]  /*0950*/  LDCU UR10, c[0x0][0x38c] ;  /* 0x00007180ff0a77ac */ /* 0x000e220008000800 */
[----:B------:R-:W-:-:S04]  /*0960*/  IADD3 R26, PT, PT, R5, R23, RZ ;  /* 0x00000017051a7210 */ /* 0x000fc80007ffe0ff */
[C---:B------:R-:W-:Y:S02]  /*0970*/  IADD3 R10, PT, PT, R26.reuse, 0x1, RZ ;  /* 0x000000011a0a7810 */ /* 0x040fe40007ffe0ff */
[C---:B------:R-:W-:Y:S02]  /*0980*/  IADD3 R11, PT, PT, R26.reuse, 0x2, RZ ;  /* 0x000000021a0b7810 */ /* 0x040fe40007ffe0ff */
[C---:B------:R-:W-:Y:S02]  /*0990*/  IADD3 R16, PT, PT, R26.reuse, 0x3, RZ ;  /* 0x000000031a107810 */ /* 0x040fe40007ffe0ff */
[----:B0-----:R-:W-:Y:S02]  /*09a0*/  ISETP.GE.AND P1, PT, R26, UR10, PT ;  /* 0x0000000a1a007c0c */ /* 0x001fe4000bf26270 */
[----:B------:R-:W-:Y:S02]  /*09b0*/  ISETP.GE.AND P2, PT, R10, UR10, PT ;  /* 0x0000000a0a007c0c */ /* 0x000fe4000bf46270 */
[----:B------:R-:W-:-:S02]  /*09c0*/  ISETP.GT.AND P1, PT, R26, -0x1, !P1 ;  /* 0xffffffff1a00780c */ /* 0x000fc40004f24270 */
[----:B------:R-:W-:Y:S02]  /*09d0*/  ISETP.GT.AND P2, PT, R10, -0x1, !P2 ;  /* 0xffffffff0a00780c */ /* 0x000fe40005744270 */
[----:B------:R-:W-:Y:S02]  /*09e0*/  PLOP3.LUT P1, PT, P0, P1, PT, 0x80, 0x8 ;  /* 0x000000000008781c */ /* 0x000fe40000723070 */
[C---:B------:R-:W-:Y:S02]  /*09f0*/  ISETP.GE.AND P3, PT, R11.reuse, UR10, PT ;  /* 0x0000000a0b007c0c */ /* 0x040fe4000bf66270 */
[----:B------:R-:W-:Y:S02]  /*0a00*/  PLOP3.LUT P2, PT, P0, P2, PT, 0x80, 0x8 ;  /* 0x000000000008781c */ /* 0x000fe40000745070 */
[----:B------:R-:W-:Y:S02]  /*0a10*/  ISETP.GT.AND P3, PT, R11, -0x1, !P3 ;  /* 0xffffffff0b00780c */ /* 0x000fe40005f64270 */
[----:B------:R-:W-:-:S02]  /*0a20*/  ISETP.GE.AND P4, PT, R16, UR10, PT ;  /* 0x0000000a10007c0c */ /* 0x000fc4000bf86270 */
[----:B------:R-:W-:Y:S02]  /*0a30*/  PLOP3.LUT P3, PT, P0, P3, PT, 0x80, 0x8 ;  /* 0x000000000008781c */ /* 0x000fe40000767070 */
[----:B------:R-:W-:Y:S01]  /*0a40*/  ISETP.GT.AND P4, PT, R16, -0x1, !P4 ;  /* 0xffffffff1000780c */ /* 0x000fe20006784270 */
[----:B------:R-:W0:Y:S01]  /*0a50*/  @P1 LDC.64 R10, c[0x0][0x3a8] ;  /* 0x0000ea00ff0a1b82 */ /* 0x000e220000000a00 */
[----:B------:R-:W-:Y:S02]  /*0a60*/  @P1 IMAD R19, R20, UR7, R23 ;  /* 0x0000000714131c24 */ /* 0x000fe4000f8e0217 */
[----:B------:R-:W-:Y:S01]  /*0a70*/  @P1 IMAD R17, R21, UR10, R26 ;  /* 0x0000000a15111c24 */ /* 0x000fe2000f8e021a */
[----:B------:R-:W-:-:S04]  /*0a80*/  PLOP3.LUT P4, PT, P0, P4, PT, 0x80, 0x8 ;  /* 0x000000000008781c */ /* 0x000fc80000789070 */
[----:B------:R-:W1:Y:S08]  /*0a90*/  @P1 LDC.64 R24, c[0x0][0x390] ;  /* 0x0000e400ff181b82 */ /* 0x000e700000000a00 */
[----:B------:R-:W2:Y:S08]  /*0aa0*/  @P2 LDC.64 R28, c[0x0][0x3a8] ;  /* 0x0000ea00ff1c2b82 */ /* 0x000eb00000000a00 */
[----:B------:R-:W3:Y:S01]  /*0ab0*/  @P2 LDC.64 R12, c[0x0][0x390] ;  /* 0x0000e400ff0c2b82 */ /* 0x000ee20000000a00 */
[----:B0-----:R-:W-:-:S07]  /*0ac0*/  @P1 IMAD.WIDE R10, R19, 0x4, R10 ;  /* 0x00000004130a1825 */ /* 0x001fce00078e020a */
[----:B------:R-:W0:Y:S01]  /*0ad0*/  @P3 LDC.64 R14, c[0x0][0x3a8] ;  /* 0x0000ea00ff0e3b82 */ /* 0x000e220000000a00 */
[----:B-1----:R-:W-:Y:S01]  /*0ae0*/  @P1 IMAD.WIDE R24, R17, 0x4, R24 ;  /* 0x0000000411181825 */ /* 0x002fe200078e0218 */
[----:B------:R1:W4:Y:S03]  /*0af0*/  @P1 LDG.E R22, desc[UR12][R10.64] ;  /* 0x0000000c0a161981 */ /* 0x000326000c1e1900 */
[C-C-:B------:R-:W-:Y:S02]  /*0b00*/  @P2 IMAD R17, R20.reuse, UR7, R23.reuse ;  /* 0x0000000714112c24 */ /* 0x140fe4000f8e0217 */
[----:B------:R-:W-:Y:S01]  /*0b10*/  @P3 IMAD R19, R20, UR7, R23 ;  /* 0x0000000714133c24 */ /* 0x000fe2000f8e0217 */
[----:B------:R-:W5:Y:S01]  /*0b20*/  @P1 LDG.E R24, desc[UR12][R24.64] ;  /* 0x0000000c18181981 */ /* 0x000f62000c1e1900 */
[----:B--2---:R-:W-:Y:S01]  /*0b30*/  @P2 IMAD.WIDE R28, R17, 0x4, R28 ;  /* 0x00000004111c2825 */ /* 0x004fe200078e021c */
[----:B-1----:R-:W1:Y:S03]  /*0b40*/  @P3 LDC.64 R10, c[0x0][0x390] ;  /* 0x0000e400ff0a3b82 */ /* 0x002e660000000a00 */
[----:B------:R-:W-:-:S04]  /*0b50*/  @P2 IMAD R17, R21, UR10, R26 ;  /* 0x0000000a15112c24 */ /* 0x000fc8000f8e021a */
[----:B---3--:R-:W-:Y:S01]  /*0b60*/  @P2 IMAD.WIDE R12, R17, 0x4, R12 ;  /* 0x00000004110c2825 */ /* 0x008fe200078e020c */
[----:B------:R-:W2:Y:S01]  /*0b70*/  @P2 LDG.E R25, desc[UR12][R28.64+0x4] ;  /* 0x0000040c1c192981 */ /* 0x000ea2000c1e1900 */
[----:B------:R-:W3:Y:S02]  /*0b80*/  @P4 LDC.64 R16, c[0x0][0x390] ;  /* 0x0000e400ff104b82 */ /* 0x000ee40000000a00 */
[----:B------:R-:W-:Y:S02]  /*0b90*/  @P3 IMAD R27, R21, UR10, R26 ;  /* 0x0000000a151b3c24 */ /* 0x000fe4000f8e021a */
[----:B------:R-:W2:Y:S01]  /*0ba0*/  @P2 LDG.E R12, desc[UR12][R12.64+0x4] ;  /* 0x0000040c0c0c2981 */ /* 0x000ea2000c1e1900 */
[----:B0-----:R-:W-:-:S03]  /*0bb0*/  @P3 IMAD.WIDE R14, R19, 0x4, R14 ;  /* 0x00000004130e3825 */ /* 0x001fc600078e020e */
[----:B------:R-:W0:Y:S03]  /*0bc0*/  @P4 LDC.64 R18, c[0x0][0x3a8] ;  /* 0x0000ea00ff124b82 */ /* 0x000e260000000a00 */
[----:B------:R-:W2:Y:S01]  /*0bd0*/  @P3 LDG.E R14, desc[UR12][R14.64+0x8] ;  /* 0x0000080c0e0e3981 */ /* 0x000ea2000c1e1900 */
[----:B-1----:R-:W-:-:S04]  /*0be0*/  @P3 IMAD.WIDE R10, R27, 0x4, R10 ;  /* 0x000000041b0a3825 */ /* 0x002fc800078e020a */
[----:B------:R-:W-:Y:S02]  /*0bf0*/  @P4 IMAD R27, R21, UR10, R26 ;  /* 0x0000000a151b4c24 */ /* 0x000fe4000f8e021a */
[----:B------:R-:W-:Y:S01]  /*0c00*/  @P4 IMAD R26, R20, UR7, R23 ;  /* 0x00000007141a4c24 */ /* 0x000fe2000f8e0217 */
[----:B------:R-:W2:Y:S01]  /*0c10*/  @P3 LDG.E R10, desc[UR12][R10.64+0x8] ;  /* 0x0000080c0a0a3981 */ /* 0x000ea2000c1e1900 */
[----:B---3--:R-:W-:-:S06]  /*0c20*/  @P4 IMAD.WIDE R16, R27, 0x4, R16 ;  /* 0x000000041b104825 */ /* 0x008fcc00078e0210 */
[----:B------:R-:W3:Y:S01]  /*0c30*/  @P4 LDG.E R16, desc[UR12][R16.64+0xc] ;  /* 0x00000c0c10104981 */ /* 0x000ee2000c1e1900 */
[----:B0-----:R-:W-:-:S06]  /*0c40*/  @P4 IMAD.WIDE R18, R26, 0x4, R18 ;  /* 0x000000041a124825 */ /* 0x001fcc00078e0212 */
[----:B------:R-:W3:Y:S01]  /*0c50*/  @P4 LDG.E R18, desc[UR12][R18.64+0xc] ;  /* 0x00000c0c12124981 */ /* 0x000ee2000c1e1900 */
[----:B------:R-:W-:Y:S02]  /*0c60*/  IADD3 R23, PT, PT, R23, 0x4, RZ ;  /* 0x0000000417177810 */ /* 0x000fe40007ffe0ff */
[----:B----4-:R-:W-:Y:S02]  /*0c70*/  @P1 F2FP.BF16.F32.PACK_AB R22, RZ, R22 ;  /* 0x00000016ff16123e */ /* 0x010fe400000010ff */
[----:B-----5:R-:W-:-:S05]  /*0c80*/  @P1 F2FP.BF16.F32.PACK_AB R24, RZ, R24 ;  /* 0x00000018ff18123e */ /* 0x020fca00000010ff */
[----:B------:R-:W-:Y:S01]  /*0c90*/  @P1 HFMA2.BF16_V2 R6, R24.H0_H0, R22.H0_H0, R6.H0_H0 ;  /* 0x2000001618061231 */ /* 0x000fe20000240806 */
[----:B--2---:R-:W-:Y:S02]  /*0ca0*/  @P2 F2FP.BF16.F32.PACK_AB R25, RZ, R25 ;  /* 0x00000019ff19223e */ /* 0x004fe400000010ff */
[----:B------:R-:W-:-:S05]  /*0cb0*/  @P2 F2FP.BF16.F32.PACK_AB R12, RZ, R12 ;  /* 0x0000000cff0c223e */ /* 0x000fca00000010ff */
[----:B------:R-:W-:Y:S01]  /*0cc0*/  @P2 HFMA2.BF16_V2 R6, R12.H0_H0, R25.H0_H0, R6.H0_H0 ;  /* 0x200000190c062231 */ /* 0x000fe20000240806 */
[----:B------:R-:W-:Y:S02]  /*0cd0*/  @P3 F2FP.BF16.F32.PACK_AB R14, RZ, R14 ;  /* 0x0000000eff0e323e */ /* 0x000fe400000010ff */
[----:B------:R-:W-:-:S05]  /*0ce0*/  @P3 F2FP.BF16.F32.PACK_AB R11, RZ, R10 ;  /* 0x0000000aff0b323e */ /* 0x000fca00000010ff */
[----:B------:R-:W-:Y:S01]  /*0cf0*/  @P3 HFMA2.BF16_V2 R6, R11.H0_H0, R14.H0_H0, R6.H0_H0 ;  /* 0x2000000e0b063231 */ /* 0x000fe20000240806 */
[----:B---3--:R-:W-:Y:S02]  /*0d00*/  @P4 F2FP.BF16.F32.PACK_AB R10, RZ, R16 ;  /* 0x00000010ff0a423e */ /* 0x008fe400000010ff */
[----:B------:R-:W-:-:S05]  /*0d10*/  @P4 F2FP.BF16.F32.PACK_AB R12, RZ, R18 ;  /* 0x00000012ff0c423e */ /* 0x000fca00000010ff */
[----:B------:R-:W-:-:S07]  /*0d20*/  @P4 HFMA2.BF16_V2 R6, R10.H0_H0, R12.H0_H0, R6.H0_H0 ;  /* 0x2000000c0a064231 */ /* 0x000fce0000240806 */
.L_x_6:
[----:B------:R-:W-:Y:S05]  /*0d30*/  BRA.U !UP1, `(.L_x_5) ;  /* 0x0000000109dc7547 */ /* 0x000fea000b800000 */
[----:B------:R-:W-:Y:S02]  /*0d40*/  UISETP.NE.AND UP0, UPT, UR9, 0x1, UPT ;  /* 0x000000010900788c */ /* 0x000fe4000bf05270 */
[----:B------:R-:W-:-:S04]  /*0d50*/  ULOP3.LUT UR10, UR7, 0x1, URZ, 0xc0, !UPT ;  /* 0x00000001070a7892 */ /* 0x000fc8000f8ec0ff */
[----:B------:R-:W-:-:S03]  /*0d60*/  UISETP.NE.U32.AND UP1, UPT, UR10, 0x1, UPT ;  /* 0x000000010a00788c */ /* 0x000fc6000bf25070 */
[----:B------:R-:W-:Y:S08]  /*0d70*/  BRA.U !UP0, `(.L_x_7) ;  /* 0x0000000108807547 */ /* 0x000ff0000b800000 */
[----:B------:R-:W0:Y:S01]  /*0d80*/  LDCU UR10, c[0x0][0x38c] ;  /* 0x00007180ff0a77ac */ /* 0x000e220008000800 */
[----:B------:R-:W-:-:S04]  /*0d90*/  IADD3 R18, PT, PT, R5, R23, RZ ;  /* 0x0000001705127210 */ /* 0x000fc80007ffe0ff */
[C---:B------:R-:W-:Y:S02]  /*0da0*/  IADD3 R10, PT, PT, R18.reuse, 0x1, RZ ;  /* 0x00000001120a7810 */ /* 0x040fe40007ffe0ff */
[----:B0-----:R-:W-:Y:S02]  /*0db0*/  ISETP.GE.AND P1, PT, R18, UR10, PT ;  /* 0x0000000a12007c0c */ /* 0x001fe4000bf26270 */
[----:B------:R-:W-:Y:S02]  /*0dc0*/  ISETP.GE.AND P2, PT, R10, UR10, PT ;  /* 0x0000000a0a007c0c */ /* 0x000fe4000bf46270 */
[----:B------:R-:W-:Y:S02]  /*0dd0*/  ISETP.GT.AND P1, PT, R18, -0x1, !P1 ;  /* 0xffffffff1200780c */ /* 0x000fe40004f24270 */
[----:B------:R-:W-:Y:S02]  /*0de0*/  ISETP.GT.AND P2, PT, R10, -0x1, !P2 ;  /* 0xffffffff0a00780c */ /* 0x000fe40005744270 */
[----:B------:R-:W-:-:S02]  /*0df0*/  PLOP3.LUT P1, PT, P0, P1, PT, 0x80, 0x8 ;  /* 0x000000000008781c */ /* 0x000fc40000723070 */
[----:B------:R-:W-:-:S11]  /*0e00*/  PLOP3.LUT P2, PT, P0, P2, PT, 0x80, 0x8 ;  /* 0x000000000008781c */ /* 0x000fd60000745070 */
[----:B------:R-:W0:Y:S01]  /*0e10*/  @P1 LDC.64 R14, c[0x0][0x3a8] ;  /* 0x0000ea00ff0e1b82 */ /* 0x000e220000000a00 */
[----:B------:R-:W-:Y:S02]  /*0e20*/  @P1 IMAD R25, R20, UR7, R23 ;  /* 0x0000000714191c24 */ /* 0x000fe4000f8e0217 */
[----:B------:R-:W-:-:S05]  /*0e30*/  @P1 IMAD R19, R21, UR10, R18 ;  /* 0x0000000a15131c24 */ /* 0x000fca000f8e0212 */
[----:B------:R-:W1:Y:S08]  /*0e40*/  @P1 LDC.64 R16, c[0x0][0x390] ;  /* 0x0000e400ff101b82 */ /* 0x000e700000000a00 */
[----:B------:R-:W2:Y:S08]  /*0e50*/  @P2 LDC.64 R12, c[0x0][0x390] ;  /* 0x0000e400ff0c2b82 */ /* 0x000eb00000000a00 */
[----:B------:R-:W3:Y:S01]  /*0e60*/  @P2 LDC.64 R10, c[0x0][0x3a8] ;  /* 0x0000ea00ff0a2b82 */ /* 0x000ee20000000a00 */
[----:B0-----:R-:W-:-:S04]  /*0e70*/  @P1 IMAD.WIDE R14, R25, 0x4, R14 ;  /* 0x00000004190e1825 */ /* 0x001fc800078e020e */
[----:B------:R-:W-:Y:S02]  /*0e80*/  @P2 IMAD R25, R20, UR7, R23 ;  /* 0x0000000714192c24 */ /* 0x000fe4000f8e0217 */
[----:B------:R-:W4:Y:S01]  /*0e90*/  @P1 LDG.E R14, desc[UR12][R14.64] ;  /* 0x0000000c0e0e1981 */ /* 0x000f22000c1e1900 */
[----:B-1----:R-:W-:-:S04]  /*0ea0*/  @P1 IMAD.WIDE R16, R19, 0x4, R16 ;  /* 0x0000000413101825 */ /* 0x002fc800078e0210 */
[----:B------:R-:W-:Y:S02]  /*0eb0*/  @P2 IMAD R19, R21, UR10, R18 ;  /* 0x0000000a15132c24 */ /* 0x000fe4000f8e0212 */
[----:B------:R-:W5:Y:S02]  /*0ec0*/  @P1 LDG.E R16, desc[UR12][R16.64] ;  /* 0x0000000c10101981 */ /* 0x000f64000c1e1900 */
[----:B--2---:R-:W-:-:S06]  /*0ed0*/  @P2 IMAD.WIDE R12, R19, 0x4, R12 ;  /* 0x00000004130c2825 */ /* 0x004fcc00078e020c */
[----:B------:R-:W2:Y:S01]  /*0ee0*/  @P2 LDG.E R12, desc[UR12][R12.64+0x4] ;  /* 0x0000040c0c0c2981 */ /* 0x000ea2000c1e1900 */
[----:B---3--:R-:W-:-:S06]  /*0ef0*/  @P2 IMAD.WIDE R10, R25, 0x4, R10 ;  /* 0x00000004190a2825 */ /* 0x008fcc00078e020a */
[----:B------:R5:W3:Y:S01]  /*0f00*/  @P2 LDG.E R10, desc[UR12][R10.64+0x4] ;  /* 0x0000040c0a0a2981 */ /* 0x000ae2000c1e1900 */
[----:B------:R-:W-:Y:S02]  /*0f10*/  IADD3 R23, PT, PT, R23, 0x2, RZ ;  /* 0x0000000217177810 */ /* 0x000fe40007ffe0ff */
[----:B----4-:R-:W-:Y:S02]  /*0f20*/  @P1 F2FP.BF16.F32.PACK_AB R15, RZ, R14 ;  /* 0x0000000eff0f123e */ /* 0x010fe400000010ff */
[----:B-----5:R-:W-:-:S05]  /*0f30*/  @P1 F2FP.BF16.F32.PACK_AB R11, RZ, R16 ;  /* 0x00000010ff0b123e */ /* 0x020fca00000010ff */
[----:B------:R-:W-:Y:S01]  /*0f40*/  @P1 HFMA2.BF16_V2 R6, R11.H0_H0, R15.H0_H0, R6.H0_H0 ;  /* 0x2000000f0b061231 */ /* 0x000fe20000240806 */
[----:B--2---:R-:W-:Y:S02]  /*0f50*/  @P2 F2FP.BF16.F32.PACK_AB R13, RZ, R12 ;  /* 0x0000000cff0d223e */ /* 0x004fe400000010ff */
[----:B---3--:R-:W-:-:S05]  /*0f60*/  @P2 F2FP.BF16.F32.PACK_AB R17, RZ, R10 ;  /* 0x0000000aff11223e */ /* 0x008fca00000010ff */
[----:B------:R-:W-:-:S07]  /*0f70*/  @P2 HFMA2.BF16_V2 R6, R13.H0_H0, R17.H0_H0, R6.H0_H0 ;  /* 0x200000110d062231 */ /* 0x000fce0000240806 */
.L_x_7:
[----:B------:R-:W-:Y:S05]  /*0f80*/  BRA.U UP1, `(.L_x_5) ;  /* 0x0000000101487547 */ /* 0x000fea000b800000 */
[----:B------:R-:W0:Y:S01]  /*0f90*/  LDCU UR10, c[0x0][0x38c] ;  /* 0x00007180ff0a77ac */ /* 0x000e220008000800 */
[----:B------:R-:W-:Y:S01]  /*0fa0*/  IADD3 R14, PT, PT, R5, R23, RZ ;  /* 0x00000017050e7210 */ /* 0x000fe20007ffe0ff */
[----:B------:R-:W-:Y:S03]  /*0fb0*/  BSSY.RECONVERGENT B0, `(.L_x_5) ;  /* 0x000000f000007945 */ /* 0x000fe60003800200 */
[----:B0-----:R-:W-:-:S04]  /*0fc0*/  ISETP.GE.AND P1, PT, R14, UR10, PT ;  /* 0x0000000a0e007c0c */ /* 0x001fc8000bf26270 */
[----:B------:R-:W-:-:S04]  /*0fd0*/  ISETP.GT.AND P1, PT, R14, -0x1, !P1 ;  /* 0xffffffff0e00780c */ /* 0x000fc80004f24270 */
[----:B------:R-:W-:-:S13]  /*0fe0*/  PLOP3.LUT P1, PT, P0, P1, PT, 0x80, 0x8 ;  /* 0x000000000008781c */ /* 0x000fda0000723070 */
[----:B------:R-:W-:Y:S05]  /*0ff0*/  @!P1 BRA `(.L_x_8) ;  /* 0x0000000000289947 */ /* 0x000fea0003800000 */
[----:B------:R-:W0:Y:S01]  /*1000*/  LDC.64 R12, c[0x0][0x390] ;  /* 0x0000e400ff0c7b82 */ /* 0x000e220000000a00 */
[----:B------:R-:W-:Y:S02]  /*1010*/  IMAD R21, R21, UR10, R14 ;  /* 0x0000000a15157c24 */ /* 0x000fe4000f8e020e */
[----:B------:R-:W-:-:S05]  /*1020*/  IMAD R23, R20, UR7, R23 ;  /* 0x0000000714177c24 */ /* 0x000fca000f8e0217 */
[----:B------:R-:W1:Y:S01]  /*1030*/  LDC.64 R10, c[0x0][0x3a8] ;  /* 0x0000ea00ff0a7b82 */ /* 0x000e620000000a00 */
[----:B0-----:R-:W-:-:S06]  /*1040*/  IMAD.WIDE R12, R21, 0x4, R12 ;  /* 0x00000004150c7825 */ /* 0x001fcc00078e020c */
[----:B------:R-:W2:Y:S01]  /*1050*/  LDG.E R12, desc[UR12][R12.64] ;  /* 0x0000000c0c0c7981 */ /* 0x000ea2000c1e1900 */
[----:B-1----:R-:W-:-:S06]  /*1060*/  IMAD.WIDE R10, R23, 0x4, R10 ;  /* 0x00000004170a7825 */ /* 0x002fcc00078e020a */
[----:B------:R-:W2:Y:S02]  /*1070*/  LDG.E R11, desc[UR12][R10.64] ;  /* 0x0000000c0a0b7981 */ /* 0x000ea4000c1e1900 */
[----:B--2---:R-:W-:-:S05]  /*1080*/  F2FP.BF16.F32.PACK_AB R11, R11, R12 ;  /* 0x0000000c0b0b723e */ /* 0x004fca00000010ff */
[----:B------:R-:W-:-:S07]  /*1090*/  HFMA2.BF16_V2 R6, R11.H0_H0, R11.H1_H1, R6.H0_H0 ;  /* 0x3000000b0b067231 */ /* 0x000fce0000240806 */
.L_x_8:
[----:B------:R-:W-:Y:S05]  /*10a0*/  BSYNC.RECONVERGENT B0 ;  /* 0x0000000000007941 */ /* 0x000fea0003800200 */
.L_x_5:
[----:B------:R-:W-:Y:S05]  /*10b0*/  @P6 BRA `(.L_x_9) ;  /* 0xfffffff000846947 */ /* 0x000fea000383ffff */
[----:B------:R-:W-:Y:S05]  /*10c0*/  @P5 BRA `(.L_x_10) ;  /* 0xfffffff000685947 */ /* 0x000fea000383ffff */
[----:B------:R-:W0:Y:S01]  /*10d0*/  LDC.64 R10, c[0x0][0x3b0] ;  /* 0x0000ec00ff0a7b82 */ /* 0x000e220000000a00 */
[----:B------:R-:W1:Y:S07]  /*10e0*/  LDCU.64 UR10, c[0x0][0x3c0] ;  /* 0x00007800ff0a77ac */ /* 0x000e6e0008000a00 */
[----:B------:R-:W2:Y:S08]  /*10f0*/  LDC R7, c[0x0][0x398] ;  /* 0x0000e600ff077b82 */ /* 0x000eb00000000800 */
[----:B------:R-:W3:Y:S01]  /*1100*/  LDC.64 R8, c[0x0][0x3b8] ;  /* 0x0000ee00ff087b82 */ /* 0x000ee20000000a00 */
[----:B0-----:R-:W-:-:S06]  /*1110*/  IMAD.WIDE.U32 R10, R0, 0x4, R10 ;  /* 0x00000004000a7825 */ /* 0x001fcc00078e000a */
[----:B------:R-:W4:Y:S01]  /*1120*/  LDG.E R10, desc[UR12][R10.64] ;  /* 0x0000000c0a0a7981 */ /* 0x000f22000c1e1900 */
[----:B--2---:R-:W-:-:S04]  /*1130*/  IMAD R7, R7, UR4, R0 ;  /* 0x0000000407077c24 */ /* 0x004fc8000f8e0200 */
[----:B-1----:R-:W-:-:S04]  /*1140*/  IMAD R12, R7, UR10, R2 ;  /* 0x0000000a070c7c24 */ /* 0x002fc8000f8e0202 */
[----:B------:R-:W-:-:S04]  /*1150*/  IMAD R7, R12, UR11, R3 ;  /* 0x0000000b0c077c24 */ /* 0x000fc8000f8e0203 */
[----:B---3--:R-:W-:-:S05]  /*1160*/  IMAD.WIDE R8, R7, 0x4, R8 ;  /* 0x0000000407087825 */ /* 0x008fca00078e0208 */
[----:B------:R-:W2:Y:S01]  /*1170*/  LDG.E R13, desc[UR12][R8.64] ;  /* 0x0000000c080d7981 */ /* 0x000ea2000c1e1900 */
[----:B------:R-:W-:Y:S01]  /*1180*/  UIADD3 UR5, UPT, UPT, UR4, 0x1, URZ ;  /* 0x0000000104057890 */ /* 0x000fe2000fffe0ff */
[----:B----4-:R-:W-:-:S05]  /*1190*/  F2FP.BF16.F32.PACK_AB R7, RZ, R10 ;  /* 0x0000000aff07723e */ /* 0x010fca00000010ff */
[----:B------:R-:W-:Y:S02]  /*11a0*/  HADD2.BF16_V2 R6, R6.H0_H0, R7.H0_H0 ;  /* 0x2000000706067230 */ /* 0x000fe40000200800 */
[----:B------:R-:W0:Y:S03]  /*11b0*/  LDC R7, c[0x0][0x380] ;  /* 0x0000e000ff077b82 */ /* 0x000e260000000800 */
[----:B------:R-:W-:-:S05]  /*11c0*/  SHF.L.U32 R6, R6, 0x10, RZ ;  /* 0x0000001006067819 */ /* 0x000fca00000006ff */
[----:B--2---:R-:W-:-:S05]  /*11d0*/  FADD R13, R6, R13 ;  /* 0x0000000d060d7221 */ /* 0x004fca0000000000 */
[----:B------:R1:W-:Y:S01]  /*11e0*/  STG.E desc[UR12][R8.64], R13 ;  /* 0x0000000d08007986 */ /* 0x0003e2000c10190c */
[----:B0-----:R-:W-:-:S13]  /*11f0*/  ISETP.NE.AND P0, PT, R7, UR5, PT ;  /* 0x0000000507007c0c */ /* 0x001fda000bf05270 */
[----:B-1----:R-:W-:Y:S05]  /*1200*/  @!P0 EXIT ;  /* 0x000000000000894d */ /* 0x002fea0003800000 */
[----:B------:R-:W-:Y:S01]  /*1210*/  UMOV UR4, UR5 ;  /* 0x0000000500047c82 */ /* 0x000fe20008000000 */
[----:B------:R-:W-:Y:S05]  /*1220*/  BRA `(.L_x_11) ;  /* 0xfffffff000087947 */ /* 0x000fea000383ffff */
.L_x_2:
[C---:B------:R-:W-:Y:S01]  /*1230*/  ISETP.GE.U32.AND P0, PT, R8.reuse, 0x8, PT ;  /* 0x000000080800780c */ /* 0x040fe20003f06070 */
[----:B------:R-:W-:Y:S01]  /*1240*/  HFMA2 R9, -RZ, RZ, 0, 0 ;  /* 0x00000000ff097431 */ /* 0x000fe200000001ff */
[----:B------:R-:W-:-:S04]  /*1250*/  LOP3.LUT R16, R8, 0x7, RZ, 0xc0, !PT ;  /* 0x0000000708107812 */ /* 0x000fc800078ec0ff */
[----:B------:R-:W-:-:S07]  /*1260*/  ISETP.NE.AND P1, PT, R16, RZ, PT ;  /* 0x000000ff1000720c */ /* 0x000fce0003f25270 */
[----:B------:R-:W-:Y:S06]  /*1270*/  @!P0 BRA `(.L_x_12) ;  /* 0x0000000400788947 */ /* 0x000fec0003800000 */
[----:B------:R-:W0:Y:S01]  /*1280*/  LDC.64 R4, c[0x0][0x3b8] ;  /* 0x0000ee00ff047b82 */ /* 0x000e220000000a00 */
[----:B------:R-:W-:Y:S02]  /*1290*/  LOP3.LUT R9, R8, 0x7ffffff8, RZ, 0xc0, !PT ;  /* 0x7ffffff808097812 */ /* 0x000fe400078ec0ff */
[----:B------:R-:W-:-:S07]  /*12a0*/  MOV R10, RZ ;  /* 0x000000ff000a7202 */ /* 0x000fce0000000f00 */
.L_x_13:
[----:B-1----:R-:W-:Y:S01]  /*12b0*/  IMAD R15, R10, UR7, R0 ;  /* 0x000000070a0f7c24 */ /* 0x002fe2000f8e0200 */
[----:B------:R-:W2:Y:S03]  /*12c0*/  LDG.E R11, desc[UR12][R6.64] ;  /* 0x0000000c060b7981 */ /* 0x000ea6000c1e1900 */
[----:B------:R-:W-:-:S04]  /*12d0*/  IMAD R12, R15, UR8, R2 ;  /* 0x000000080f0c7c24 */ /* 0x000fc8000f8e0202 */
[----:B------:R-:W-:-:S04]  /*12e0*/  IMAD R13, R12, UR9, R3 ;  /* 0x000000090c0d7c24 */ /* 0x000fc8000f8e0203 */
[----:B0-----:R-:W-:-:S05]  /*12f0*/  IMAD.WIDE R12, R13, 0x4, R4 ;  /* 0x000000040d0c7825 */ /* 0x001fca00078e0204 */
[----:B------:R-:W3:Y:S01]  /*1300*/  LDG.E R14, desc[UR12][R12.64] ;  /* 0x0000000c0c0e7981 */ /* 0x000ee2000c1e1900 */
[----:B------:R-:W-:Y:S02]  /*1310*/  IADD3 R19, PT, PT, R15, UR7, RZ ;  /* 0x000000070f137c10 */ /* 0x000fe4000fffe0ff */
[----:B--2---:R-:W-:-:S05]  /*1320*/  F2FP.BF16.F32.PACK_AB R11, RZ, R11 ;  /* 0x0000000bff0b723e */ /* 0x004fca00000010ff */
[----:B------:R-:W-:-:S05]  /*1330*/  HADD2.BF16_V2 R11, R11.H0_H0, RZ.H0_H0 ;  /* 0x200000ff0b0b7230 */ /* 0x000fca0000200800 */
[----:B------:R-:W-:-:S05]  /*1340*/  SHF.L.U32 R11, R11, 0x10, RZ ;  /* 0x000000100b0b7819 */ /* 0x000fca00000006ff */
[----:B---3--:R-:W-:Y:S01]  /*1350*/  FADD R11, R11, R14 ;  /* 0x0000000e0b0b7221 */ /* 0x008fe20000000000 */
[----:B------:R-:W-:-:S04]  /*1360*/  IMAD R14, R19, UR8, R2 ;  /* 0x00000008130e7c24 */ /* 0x000fc8000f8e0202 */
[----:B------:R0:W-:Y:S04]  /*1370*/  STG.E desc[UR12][R12.64], R11 ;  /* 0x0000000b0c007986 */ /* 0x0001e8000c10190c */
[----:B------:R-:W2:Y:S01]  /*1380*/  LDG.E R17, desc[UR12][R6.64] ;  /* 0x0000000c06117981 */ /* 0x000ea2000c1e1900 */
[----:B------:R-:W-:-:S04]  /*1390*/  IMAD R15, R14, UR9, R3 ;  /* 0x000000090e0f7c24 */ /* 0x000fc8000f8e0203 */
[----:B------:R-:W-:-:S05]  /*13a0*/  IMAD.WIDE R14, R15, 0x4, R4 ;  /* 0x000000040f0e7825 */ /* 0x000fca00078e0204 */
[----:B------:R-:W3:Y:S01]  /*13b0*/  LDG.E R18, desc[UR12][R14.64] ;  /* 0x0000000c0e127981 */ /* 0x000ee2000c1e1900 */
[----:B------:R-:W-:-:S05]  /*13c0*/  IADD3 R19, PT, PT, R19, UR7, RZ ;  /* 0x0000000713137c10 */ /* 0x000fca000fffe0ff */
[----:B0-----:R-:W-:-:S04]  /*13d0*/  IMAD R12, R19, UR8, R2 ;  /* 0x00000008130c7c24 */ /* 0x001fc8000f8e0202 */
[----:B------:R-:W-:-:S04]  /*13e0*/  IMAD R13, R12, UR9, R3 ;  /* 0x000000090c0d7c24 */ /* 0x000fc8000f8e0203 */
[----:B------:R-:W-:Y:S01]  /*13f0*/  IMAD.WIDE R12, R13, 0x4, R4 ;  /* 0x000000040d0c7825 */ /* 0x000fe200078e0204 */
[----:B--2---:R-:W-:-:S05]  /*1400*/  F2FP.BF16.F32.PACK_AB R17, RZ, R17 ;  /* 0x00000011ff11723e */ /* 0x004fca00000010ff */
[----:B------:R-:W-:-:S05]  /*1410*/  HADD2.BF16_V2 R17, R17.H0_H0, RZ.H0_H0 ;  /* 0x200000ff11117230 */ /* 0x000fca0000200800 */
[----:B------:R-:W-:-:S05]  /*1420*/  SHF.L.U32 R17, R17, 0x10, RZ ;  /* 0x0000001011117819 */ /* 0x000fca00000006ff */
[----:B---3--:R-:W-:-:S05]  /*1430*/  FADD R17, R17, R18 ;  /* 0x0000001211117221 */ /* 0x008fca0000000000 */
[----:B------:R0:W-:Y:S04]  /*1440*/  STG.E desc[UR12][R14.64], R17 ;  /* 0x000000110e007986 */ /* 0x0001e8000c10190c */
[----:B------:R-:W2:Y:S04]  /*1450*/  LDG.E R11, desc[UR12][R6.64] ;  /* 0x0000000c060b7981 */ /* 0x000ea8000c1e1900 */
        /* <DEDUP_REMOVED lines=56> */
[----:B------:R-:W-:-:S04]  /*17e0*/  IADD3 R10, PT, PT, R10, 0x8, RZ ;  /* 0x000000080a0a7810 */ /* 0x000fc80007ffe0ff */
[----:B------:R-:W-:Y:S02]  /*17f0*/  ISETP.NE.AND P0, PT, R10, R9, PT ;  /* 0x000000090a00720c */ /* 0x000fe40003f05270 */
[----:B--2---:R-:W-:-:S05]  /*1800*/  F2FP.BF16.F32.PACK_AB R17, RZ, R17 ;  /* 0x00000011ff11723e */ /* 0x004fca00000010ff */
[----:B------:R-:W-:-:S05]  /*1810*/  HADD2.BF16_V2 R17, R17.H0_H0, RZ.H0_H0 ;  /* 0x200000ff11117230 */ /* 0x000fca0000200800 */
[----:B------:R-:W-:-:S05]  /*1820*/  SHF.L.U32 R17, R17, 0x10, RZ ;  /* 0x0000001011117819 */ /* 0x000fca00000006ff */
[----:B---3--:R-:W-:-:S05]  /*1830*/  FADD R17, R17, R18 ;  /* 0x0000001211117221 */ /* 0x008fca0000000000 */
[----:B------:R1:W-:Y:S01]  /*1840*/  STG.E desc[UR12][R14.64], R17 ;  /* 0x000000110e007986 */ /* 0x0003e2000c10190c */
[----:B------:R-:W-:Y:S05]  /*1850*/  @P0 BRA `(.L_x_13) ;  /* 0xfffffff800940947 */ /* 0x000fea000383ffff */
.L_x_12:
[----:B------:R-:W-:Y:S05]  /*1860*/  @!P1 EXIT ;  /* 0x000000000000994d */ /* 0x000fea0003800000 */
[----:B------:R-:W-:Y:S02]  /*1870*/  ISETP.GE.U32.AND P0, PT, R16, 0x4, PT ;  /* 0x000000041000780c */ /* 0x000fe40003f06070 */
[----:B-1----:R-:W-:-:S04]  /*1880*/  LOP3.LUT R17, R8, 0x3, RZ, 0xc0, !PT ;  /* 0x0000000308117812 */ /* 0x002fc800078ec0ff */
[----:B------:R-:W-:-:S07]  /*1890*/  ISETP.NE.AND P1, PT, R17, RZ, PT ;  /* 0x000000ff1100720c */ /* 0x000fce0003f25270 */
[----:B------:R-:W-:Y:S06]  /*18a0*/  @!P0 BRA `(.L_x_14) ;  /* 0x0000000000b88947 */ /* 0x000fec0003800000 */
[----:B------:R-:W0:Y:S01]  /*18b0*/  LDC.64 R4, c[0x0][0x3b8] ;  /* 0x0000ee00ff047b82 */ /* 0x000e220000000a00 */
[----:B------:R-:W-:Y:S01]  /*18c0*/  IMAD R13, R9, UR7, R0 ;  /* 0x00000007090d7c24 */ /* 0x000fe2000f8e0200 */
        /* <DEDUP_REMOVED lines=34> */
[----:B0-----:R-:W2:Y:S01]  /*1af0*/  LDG.E R12, desc[UR12][R6.64] ;  /* 0x0000000c060c7981 */ /* 0x001ea2000c1e1900 */
[----:B------:R-:W-:-:S04]  /*1b00*/  IMAD R13, R14, UR9, R3 ;  /* 0x000000090e0d7c24 */ /* 0x000fc8000f8e0203 */
[----:B------:R-:W-:-:S05]  /*1b10*/  IMAD.WIDE R4, R13, 0x4, R4 ;  /* 0x000000040d047825 */ /* 0x000fca00078e0204 */
[----:B------:R-:W3:Y:S01]  /*1b20*/  LDG.E R13, desc[UR12][R4.64] ;  /* 0x0000000c040d7981 */ /* 0x000ee2000c1e1900 */
[----:B------:R-:W-:Y:S02]  /*1b30*/  IADD3 R9, PT, PT, R9, 0x4, RZ ;  /* 0x0000000409097810 */ /* 0x000fe40007ffe0ff */
[----:B--2---:R-:W-:-:S05]  /*1b40*/  F2FP.BF16.F32.PACK_AB R12, RZ, R12 ;  /* 0x0000000cff0c723e */ /* 0x004fca00000010ff */
[----:B------:R-:W-:-:S05]  /*1b50*/  HADD2.BF16_V2 R12, R12.H0_H0, RZ.H0_H0 ;  /* 0x200000ff0c0c7230 */ /* 0x000fca0000200800 */
[----:B------:R-:W-:-:S05]  /*1b60*/  SHF.L.U32 R12, R12, 0x10, RZ ;  /* 0x000000100c0c7819 */ /* 0x000fca00000006ff */
[----:B---3--:R-:W-:-:S05]  /*1b70*/  FADD R13, R12, R13 ;  /* 0x0000000d0c0d7221 */ /* 0x008fca0000000000 */
[----:B------:R1:W-:Y:S02]  /*1b80*/  STG.E desc[UR12][R4.64], R13 ;  /* 0x0000000d04007986 */ /* 0x0003e4000c10190c */
.L_x_14:
[----:B------:R-:W-:Y:S05]  /*1b90*/  @!P1 EXIT ;  /* 0x000000000000994d */ /* 0x000fea0003800000 */
[----:B------:R-:W-:Y:S02]  /*1ba0*/  ISETP.NE.AND P0, PT, R17, 0x1, PT ;  /* 0x000000011100780c */ /* 0x000fe40003f05270 */
[----:B------:R-:W-:-:S04]  /*1bb0*/  LOP3.LUT R8, R8, 0x1, RZ, 0xc0, !PT ;  /* 0x0000000108087812 */ /* 0x000fc800078ec0ff */
[----:B------:R-:W-:-:S07]  /*1bc0*/  ISETP.NE.U32.AND P1, PT, R8, 0x1, PT ;  /* 0x000000010800780c */ /* 0x000fce0003f25070 */
[----:B------:R-:W-:Y:S06]  /*1bd0*/  @!P0 BRA `(.L_x_15) ;  /* 0x0000000000608947 */ /* 0x000fec0003800000 */
[----:B-1----:R-:W0:Y:S01]  /*1be0*/  LDC.64 R4, c[0x0][0x3b8] ;  /* 0x0000ee00ff047b82 */ /* 0x002e220000000a00 */
[----:B------:R-:W-:Y:S01]  /*1bf0*/  IMAD R15, R9, UR7, R0 ;  /* 0x00000007090f7c24 */ /* 0x000fe2000f8e0200 */
[----:B------:R-:W2:Y:S03]  /*1c00*/  LDG.E R8, desc[UR12][R6.64] ;  /* 0x0000000c06087981 */ /* 0x000ea6000c1e1900 */
[----:B------:R-:W-:-:S04]  /*1c10*/  IMAD R10, R15, UR8, R2 ;  /* 0x000000080f0a7c24 */ /* 0x000fc8000f8e0202 */
[----:B------:R-:W-:-:S04]  /*1c20*/  IMAD R11, R10, UR9, R3 ;  /* 0x000000090a0b7c24 */ /* 0x000fc8000f8e0203 */
[----:B0-----:R-:W-:-:S05]  /*1c30*/  IMAD.WIDE R10, R11, 0x4, R4 ;  /* 0x000000040b0a7825 */ /* 0x001fca00078e0204 */
[----:B------:R-:W3:Y:S01]  /*1c40*/  LDG.E R13, desc[UR12][R10.64] ;  /* 0x0000000c0a0d7981 */ /* 0x000ee2000c1e1900 */
[----:B------:R-:W-:-:S05]  /*1c50*/  IADD3 R15, PT, PT, R15, UR7, RZ ;  /* 0x000000070f0f7c10 */ /* 0x000fca000fffe0ff */
[----:B------:R-:W-:-:S04]  /*1c60*/  IMAD R12, R15, UR8, R2 ;  /* 0x000000080f0c7c24 */ /* 0x000fc8000f8e0202 */
        /* <DEDUP_REMOVED lines=9> */
[----:B------:R-:W-:Y:S02]  /*1d00*/  IADD3 R9, PT, PT, R9, 0x2, RZ ;  /* 0x0000000209097810 */ /* 0x000fe40007ffe0ff */
[----:B--2---:R-:W-:-:S05]  /*1d10*/  F2FP.BF16.F32.PACK_AB R8, RZ, R8 ;  /* 0x00000008ff08723e */ /* 0x004fca00000010ff */
[----:B------:R-:W-:-:S05]  /*1d20*/  HADD2.BF16_V2 R8, R8.H0_H0, RZ.H0_H0 ;  /* 0x200000ff08087230 */ /* 0x000fca0000200800 */
[----:B------:R-:W-:-:S05]  /*1d30*/  SHF.L.U32 R8, R8, 0x10, RZ ;  /* 0x0000001008087819 */ /* 0x000fca00000006ff */
[----:B---3--:R-:W-:-:S05]  /*1d40*/  FADD R15, R8, R15 ;  /* 0x0000000f080f7221 */ /* 0x008fca0000000000 */
[----:B------:R0:W-:Y:S02]  /*1d50*/  STG.E desc[UR12][R4.64], R15 ;  /* 0x0000000f04007986 */ /* 0x0001e4000c10190c */
.L_x_15:
[----:B------:R-:W-:Y:S05]  /*1d60*/  @P1 EXIT ;  /* 0x000000000000194d */ /* 0x000fea0003800000 */
[----:B01----:R-:W0:Y:S01]  /*1d70*/  LDC.64 R4, c[0x0][0x3b8] ;  /* 0x0000ee00ff047b82 */ /* 0x003e220000000a00 */
[----:B------:R-:W-:Y:S01]  /*1d80*/  IMAD R9, R9, UR7, R0 ;  /* 0x0000000709097c24 */ /* 0x000fe2000f8e0200 */
[----:B------:R-:W2:Y:S03]  /*1d90*/  LDG.E R6, desc[UR12][R6.64] ;  /* 0x0000000c06067981 */ /* 0x000ea6000c1e1900 */
[----:B------:R-:W-:-:S04]  /*1da0*/  IMAD R2, R9, UR8, R2 ;  /* 0x0000000809027c24 */ /* 0x000fc8000f8e0202 */
[----:B------:R-:W-:-:S04]  /*1db0*/  IMAD R3, R2, UR9, R3 ;  /* 0x0000000902037c24 */ /* 0x000fc8000f8e0203 */
[----:B0-----:R-:W-:-:S05]  /*1dc0*/  IMAD.WIDE R2, R3, 0x4, R4 ;  /* 0x0000000403027825 */ /* 0x001fca00078e0204 */
[----:B------:R-:W3:Y:S01]  /*1dd0*/  LDG.E R5, desc[UR12][R2.64] ;  /* 0x0000000c02057981 */ /* 0x000ee2000c1e1900 */
[----:B--2---:R-:W-:-:S05]  /*1de0*/  F2FP.BF16.F32.PACK_AB R0, RZ, R6 ;  /* 0x00000006ff00723e */ /* 0x004fca00000010ff */
[----:B------:R-:W-:-:S05]  /*1df0*/  HADD2.BF16_V2 R0, R0.H0_H0, RZ.H0_H0 ;  /* 0x200000ff00007230 */ /* 0x000fca0000200800 */
[----:B------:R-:W-:-:S05]  /*1e00*/  SHF.L.U32 R0, R0, 0x10, RZ ;  /* 0x0000001000007819 */ /* 0x000fca00000006ff */
[----:B---3--:R-:W-:-:S05]  /*1e10*/  FADD R5, R0, R5 ;  /* 0x0000000500057221 */ /* 0x008fca0000000000 */
[----:B------:R-:W-:Y:S01]  /*1e20*/  STG.E desc[UR12][R2.64], R5 ;  /* 0x0000000502007986 */ /* 0x000fe2000c10190c */
[----:B------:R-:W-:Y:S05]  /*1e30*/  EXIT ;  /* 0x000000000000794d */ /* 0x000fea0003800000 */
.L_x_1:
[C---:B------:R-:W-:Y:S02]  /*1e40*/  ISETP.GE.U32.AND P0, PT, R8.reuse, 0x8, PT ;  /* 0x000000080800780c */ /* 0x040fe40003f06070 */
[----:B------:R-:W-:Y:S02]  /*1e50*/  LOP3.LUT R16, R8, 0x7, RZ, 0xc0, !PT ;  /* 0x0000000708107812 */ /* 0x000fe400078ec0ff */
[----:B------:R-:W-:Y:S02]  /*1e60*/  MOV R9, RZ ;  /* 0x000000ff00097202 */ /* 0x000fe40000000f00 */
[----:B------:R-:W-:-:S07]  /*1e70*/  ISETP.NE.AND P1, PT, R16, RZ, PT ;  /* 0x000000ff1000720c */ /* 0x000fce0003f25270 */
[----:B------:R-:W-:Y:S06]  /*1e80*/  @!P0 BRA `(.L_x_16) ;  /* 0x0000000400788947 */ /* 0x000fec0003800000 */
[----:B------:R-:W0:Y:S01]  /*1e90*/  LDC.64 R4, c[0x0][0x3b8] ;  /* 0x0000ee00ff047b82 */ /* 0x000e220000000a00 */
[----:B------:R-:W-:Y:S01]  /*1ea0*/  HFMA2 R10, -RZ, RZ, 0, 0 ;  /* 0x00000000ff0a7431 */ /* 0x000fe200000001ff */
[----:B------:R-:W-:-:S07]  /*1eb0*/  LOP3.LUT R9, R8, 0x7ffffff8, RZ, 0xc0, !PT ;  /* 0x7ffffff808097812 */ /* 0x000fce00078ec0ff */
.L_x_17:
        /* <DEDUP_REMOVED lines=91> */
.L_x_16:
        /* <DEDUP_REMOVED lines=51> */
.L_x_18:
        /* <DEDUP_REMOVED lines=29> */
.L_x_19:
        /* <DEDUP_REMOVED lines=14> */
.L_x_0:
        /* <DEDUP_REMOVED lines=8> */
.L_x_21:
        /* <DEDUP_REMOVED lines=91> */
.L_x_20:
        /* <DEDUP_REMOVED lines=51> */
.L_x_22:
        /* <DEDUP_REMOVED lines=29> */
.L_x_23:
        /* <DEDUP_REMOVED lines=14> */
.L_x_24:
[----:B------:R-:W-:-:S00]  /*3660*/  BRA `(.L_x_24) ;  /* 0xfffffffc00fc7947 */ /* 0x000fc0000383ffff */
[----:B------:R-:W-:-:S00]  /*3670*/  NOP ;  /* 0x0000000000007918 */ /* 0x000fc00000000000 */
        /* <DEDUP_REMOVED lines=8> */
.L_x_144:


//--------------------- .text._Z26depthwiseConvolutionKerneliiiiPfiiS_S_S_iiiii --------------------------
	.section	.text._Z26depthwiseConvolutionKerneliiiiPfiiS_S_S_iiiii,"ax",@progbits
	.align	128
        .global         _Z26depthwiseConvolutionKerneliiiiPfiiS_S_S_iiiii
        .type           _Z26depthwiseConvolutionKerneliiiiPfiiS_S_S_iiiii,@function
        .size           _Z26depthwiseConvolutionKerneliiiiPfiiS_S_S_iiiii,(.L_x_145 - _Z26depthwiseConvolutionKerneliiiiPfiiS_S_S_iiiii)
        .other          _Z26depthwiseConvolutionKerneliiiiPfiiS_S_S_iiiii,@"STO_CUDA_ENTRY STV_DEFAULT"
_Z26depthwiseConvolutionKerneliiiiPfiiS_S_S_iiiii:
.text._Z26depthwiseConvolutionKerneliiiiPfiiS_S_S_iiiii:
[----:B------:R-:W-:Y:S01]  /*0000*/  LDC R1, c[0x0][0x37c] ;  /* 0x0000df00ff017b82 */ /* 0x000fe20000000800 */
[----:B------:R-:W0:Y:S07]  /*0010*/  S2R R0, SR_TID.Y ;  /* 0x0000000000007919 */ /* 0x000e2e0000002200 */
[----:B------:R-:W1:Y:S01]  /*0020*/  LDC R8, c[0x0][0x360] ;  /* 0x0000d800ff087b82 */ /* 0x000e620000000800 */
[----:B------:R-:W2:Y:S01]  /*0030*/  LDCU.64 UR6, c[0x0][0x3b8] ;  /* 0x00007700ff0677ac */ /* 0x000ea20008000a00 */
[----:B------:R-:W1:Y:S01]  /*0040*/  S2R R3, SR_TID.X ;  /* 0x0000000000037919 */ /* 0x000e620000002100 */
[----:B------:R-:W3:Y:S05]  /*0050*/  S2R R6, SR_CTAID.Z ;  /* 0x0000000000067919 */ /* 0x000eea0000002700 */
[----:B------:R-:W0:Y:S08]  /*0060*/  S2UR UR5, SR_CTAID.Y ;  /* 0x00000000000579c3 */ /* 0x000e300000002600 */
[----:B------:R-:W0:Y:S08]  /*0070*/  LDC R7, c[0x0][0x364] ;  /* 0x0000d900ff077b82 */ /* 0x000e300000000800 */
[----:B------:R-:W1:Y:S08]  /*0080*/  S2UR UR4, SR_CTAID.X ;  /* 0x00000000000479c3 */ /* 0x000e700000002500 */
[----:B------:R-:W3:Y:S01]  /*0090*/  LDC.64 R4, c[0x0][0x380] ;  /* 0x0000e000ff047b82 */ /* 0x000ee20000000a00 */
[----:B0-----:R-:W-:-:S05]  /*00a0*/  IMAD R7, R7, UR5, R0 ;  /* 0x0000000507077c24 */ /* 0x001fca000f8e0200 */
[----:B--2---:R-:W-:Y:S01]  /*00b0*/  ISETP.GE.AND P0, PT, R7, UR6, PT ;  /* 0x0000000607007c0c */ /* 0x004fe2000bf06270 */
[----:B-1----:R-:W-:-:S05]  /*00c0*/  IMAD R8, R8, UR4, R3 ;  /* 0x0000000408087c24 */ /* 0x002fca000f8e0203 */
[----:B------:R-:W-:-:S04]  /*00d0*/  ISETP.GE.OR P0, PT, R8, UR7, P0 ;  /* 0x0000000708007c0c */ /* 0x000fc80008706670 */
[----:B---3--:R-:W-:-:S04]  /*00e0*/  ISETP.GE.OR P0, PT, R6, R5, P0 ;  /* 0x000000050600720c */ /* 0x008fc80000706670 */
[----:B------:R-:W-:-:S13]  /*00f0*/  ISETP.LT.OR P0, PT, R4, 0x1, P0 ;  /* 0x000000010400780c */ /* 0x000fda0000701670 */
[----:B------:R-:W-:Y:S05]  /*0100*/  @P0 EXIT ;  /* 0x000000000000094d */ /* 0x000fea0003800000 */
[----:B------:R-:W-:Y:S01]  /*0110*/  FFMA R0, RZ, 1.4426950216293334961, RZ ;  /* 0x3fb8aa3bff007823 */ /* 0x000fe200000000ff */
[----:B------:R-:W-:Y:S01]  /*0120*/  IMAD.MOV.U32 R5, RZ, RZ, 0x391fcb8e ;  /* 0x391fcb8eff057424 */ /* 0x000fe200078e00ff */
[----:B------:R-:W0:Y:S01]  /*0130*/  LDCU UR4, c[0x0][0x398] ;  /* 0x00007300ff0477ac */ /* 0x000e220008000800 */
[----:B------:R-:W-:Y:S02]  /*0140*/  IMAD.MOV.U32 R18, RZ, RZ, -0x1 ;  /* 0xffffffffff127424 */ /* 0x000fe400078e00ff */
[----:B------:R-:W-:Y:S01]  /*0150*/  FADD R0, RZ, R0 ;  /* 0x00000000ff007221 */ /* 0x000fe20000000000 */
[----:B------:R-:W1:Y:S03]  /*0160*/  LDCU UR12, c[0x0][0x3c8] ;  /* 0x00007900ff0c77ac */ /* 0x000e660008000800 */
[----:B------:R-:W-:Y:S01]  /*0170*/  FFMA R0, RZ, RZ, R0 ;  /* 0x000000ffff007223 */ /* 0x000fe20000000000 */
[----:B------:R-:W-:Y:S01]  /*0180*/  UMOV UR5, 0xfffffffe ;  /* 0xfffffffe00057882 */ /* 0x000fe20000000000 */
[----:B------:R-:W-:-:S02]  /*0190*/  UMOV UR8, 0x1 ;  /* 0x0000000100087882 */ /* 0x000fc40000000000 */
[----:B------:R-:W-:Y:S01]  /*01a0*/  FFMA R0, RZ, RZ, R0 ;  /* 0x000000ffff007223 */ /* 0x000fe20000000000 */
[----:B------:R-:W2:Y:S03]  /*01b0*/  LDCU.64 UR10, c[0x0][0x358] ;  /* 0x00006b00ff0a77ac */ /* 0x000ea60008000a00 */
[----:B------:R-:W-:-:S04]  /*01c0*/  FADD R2, R0, 1 ;  /* 0x3f80000000027421 */ /* 0x000fc80000000000 */
[C---:B------:R-:W-:Y:S01]  /*01d0*/  FMUL R9, R2.reuse, -18 ;  /* 0xc190000002097820 */ /* 0x040fe20000400000 */
[----:B------:R-:W-:Y:S01]  /*01e0*/  FADD R3, R2, -1 ;  /* 0xbf80000002037421 */ /* 0x000fe20000000000 */
[----:B0-----:R-:W-:Y:S02]  /*01f0*/  UISETP.GT.AND UP2, UPT, UR4, URZ, UPT ;  /* 0x000000ff0400728c */ /* 0x001fe4000bf44270 */
[----:B------:R-:W0:Y:S01]  /*0200*/  FRND R10, R9 ;  /* 0x00000009000a7307 */ /* 0x000e220000201000 */
[----:B------:R-:W-:Y:S01]  /*0210*/  FADD R3, R0, -R3 ;  /* 0x8000000300037221 */ /* 0x000fe20000000000 */
[----:B------:R-:W-:Y:S01]  /*0220*/  FFMA R2, R2, -18, -R9 ;  /* 0xc190000002027823 */ /* 0x000fe20000000809 */
[----:B-1----:R-:W-:Y:S01]  /*0230*/  UIADD3 UR4, UPT, UPT, UR12, -0x1, URZ ;  /* 0xffffffff0c047890 */ /* 0x002fe2000fffe0ff */
[----:B------:R-:W-:Y:S01]  /*0240*/  FSETP.GEU.AND P1, PT, R9, RZ, PT ;  /* 0x000000ff0900720b */ /* 0x000fe20003f2e000 */
[----:B------:R-:W-:Y:S01]  /*0250*/  UIADD3 UR9, UPT, UPT, UR12, 0x1, URZ ;  /* 0x000000010c097890 */ /* 0x000fe2000fffe0ff */
[----:B------:R-:W-:Y:S01]  /*0260*/  FFMA R2, R3, -18, R2 ;  /* 0xc190000003027823 */ /* 0x000fe20000000002 */
[----:B------:R-:W-:Y:S01]  /*0270*/  USHF.L.U32 UR5, UR5, UR4, URZ ;  /* 0x0000000405057299 */ /* 0x000fe200080006ff */
[----:B------:R-:W1:Y:S01]  /*0280*/  F2I.NTZ R12, R9 ;  /* 0x00000009000c7305 */ /* 0x000e620000203100 */
[----:B------:R-:W-:-:S02]  /*0290*/  UISETP.NE.AND UP0, UPT, UR12, 0x4, UPT ;  /* 0x000000040c00788c */ /* 0x000fc4000bf05270 */
[----:B------:R-:W-:Y:S02]  /*02a0*/  UIADD3 UR7, UPT, UPT, UR12, 0x2, URZ ;  /* 0x000000020c077890 */ /* 0x000fe4000fffe0ff */
[----:B------:R-:W-:Y:S01]  /*02b0*/  UIADD3 UR5, UPT, UPT, UR5, 0x2, URZ ;  /* 0x0000000205057890 */ /* 0x000fe2000fffe0ff */
[C---:B0-----:R-:W-:Y:S01]  /*02c0*/  FADD R3, R9.reuse, -R10 ;  /* 0x8000000a09037221 */ /* 0x041fe20000000000 */
[----:B------:R-:W-:Y:S02]  /*02d0*/  FSETP.GT.AND P0, PT, R10, RZ, PT ;  /* 0x000000ff0a00720b */ /* 0x000fe40003f04000 */
[----:B------:R-:W-:Y:S01]  /*02e0*/  USEL UR5, UR5, 0xffffffec, UP0 ;  /* 0xffffffec05057887 */ /* 0x000fe20008000000 */
[----:B------:R-:W-:Y:S01]  /*02f0*/  FADD R0, R2, R3 ;  /* 0x0000000302007221 */ /* 0x000fe20000000000 */
[----:B------:R-:W-:Y:S01]  /*0300*/  SEL R13, RZ, 0x83000000, P0 ;  /* 0x83000000ff0d7807 */ /* 0x000fe20000000000 */
[----:B------:R-:W-:Y:S01]  /*0310*/  USHF.L.U32 UR6, UR8, UR9, URZ ;  /* 0x0000000908067299 */ /* 0x000fe200080006ff */
[----:B------:R-:W-:Y:S01]  /*0320*/  FSETP.GT.AND P0, PT, |R9|, 152, PT ;  /* 0x431800000900780b */ /* 0x000fe20003f04200 */
[----:B------:R-:W-:Y:S01]  /*0330*/  FFMA R3, R0, R5, 0.0013391353422775864601 ;  /* 0x3aaf85ed00037423 */ /* 0x000fe20000000005 */
[----:B------:R-:W-:Y:S01]  /*0340*/  UISETP.NE.AND UP1, UPT, UR7, 0x4, UPT ;  /* 0x000000040700788c */ /* 0x000fe2000bf25270 */
[----:B------:R-:W0:Y:S01]  /*0350*/  LDC.64 R4, c[0x0][0x3c0] ;  /* 0x0000f000ff047b82 */ /* 0x000e220000000a00 */
[----:B------:R-:W-:-:S02]  /*0360*/  VIADD R10, R13, 0x7f000000 ;  /* 0x7f0000000d0a7836 */ /* 0x000fc40000000000 */
[----:B------:R-:W-:Y:S01]  /*0370*/  FFMA R3, R0, R3, 0.0096188392490148544312 ;  /* 0x3c1d985600037423 */ /* 0x000fe20000000003 */
[----:B-1----:R-:W-:Y:S01]  /*0380*/  IMAD R13, R12, 0x800000, -R13 ;  /* 0x008000000c0d7824 */ /* 0x002fe200078e0a0d */
[----:B------:R-:W-:Y:S02]  /*0390*/  UIADD3 UR6, UPT, UPT, UR6, -0x80, URZ ;  /* 0xffffff8006067890 */ /* 0x000fe4000fffe0ff */
[----:B------:R-:W-:-:S04]  /*03a0*/  FFMA R3, R0, R3, 0.055503588169813156128 ;  /* 0x3d6357bb00037423 */ /* 0x000fc80000000003 */
[----:B------:R-:W-:-:S04]  /*03b0*/  FFMA R3, R0, R3, 0.24022644758224487305 ;  /* 0x3e75fdec00037423 */ /* 0x000fc80000000003 */
[C---:B------:R-:W-:Y:S02]  /*03c0*/  FFMA R11, R0.reuse, R3, 0.69314718246459960938 ;  /* 0x3f317218000b7423 */ /* 0x040fe40000000003 */
[----:B------:R-:W1:Y:S02]  /*03d0*/  LDC.64 R2, c[0x0][0x3a8] ;  /* 0x0000ea00ff027b82 */ /* 0x000e640000000a00 */
[----:B------:R-:W-:-:S04]  /*03e0*/  FFMA R11, R0, R11, 1 ;  /* 0x3f800000000b7423 */ /* 0x000fc8000000000b */
[----:B------:R-:W-:Y:S01]  /*03f0*/  FMUL R10, R11, R10 ;  /* 0x0000000a0b0a7220 */ /* 0x000fe20000400000 */
[----:B------:R-:W-:Y:S01]  /*0400*/  SHF.L.U32 R11, R18, UR7, RZ ;  /* 0x00000007120b7c19 */ /* 0x000fe200080006ff */
[----:B0-----:R-:W-:Y:S01]  /*0410*/  IMAD R9, R8, R5, -R4 ;  /* 0x0000000508097224 */ /* 0x001fe200078e0a04 */
[----:B------:R-:W-:Y:S01]  /*0420*/  SHF.L.U32 R4, R18, UR9, RZ ;  /* 0x0000000912047c19 */ /* 0x000fe200080006ff */
[----:B------:R-:W-:Y:S01]  /*0430*/  FMUL R0, R10, R13 ;  /* 0x0000000d0a007220 */ /* 0x000fe20000400000 */
[----:B------:R-:W-:Y:S01]  /*0440*/  LOP3.LUT R11, RZ, R11, RZ, 0x33, !PT ;  /* 0x0000000bff0b7212 */ /* 0x000fe200078e33ff */
[----:B------:R-:W-:Y:S01]  /*0450*/  USEL UR7, UR6, 0xffffff8b, UP1 ;  /* 0xffffff8b06077887 */ /* 0x000fe20008800000 */
[----:B------:R-:W-:Y:S01]  /*0460*/  LOP3.LUT R10, RZ, R4, RZ, 0x33, !PT ;  /* 0x00000004ff0a7212 */ /* 0x000fe200078e33ff */
[----:B------:R-:W-:Y:S01]  /*0470*/  VIADD R4, R4, 0x1 ;  /* 0x0000000104047836 */ /* 0x000fe20000000000 */
[----:B------:R-:W-:-:S03]  /*0480*/  @P0 FSEL R0, RZ, +INF , !P1 ;  /* 0x7f800000ff000808 */ /* 0x000fc60004800000 */
[----:B------:R-:W-:Y:S02]  /*0490*/  VIADD R10, R10, UR5 ;  /* 0x000000050a0a7c36 */ /* 0x000fe40008000000 */
[----:B-1----:R-:W-:Y:S01]  /*04a0*/  IMAD.WIDE.U32 R2, R6, 0x4, R2 ;  /* 0x0000000406027825 */ /* 0x002fe200078e0002 */
[----:B--2---:R-:W-:Y:S06]  /*04b0*/  BRA.U UP2, `(.L_x_25) ;  /* 0x0000000502707547 */ /* 0x004fec000b800000 */
[----:B------:R-:W-:-:S05]  /*04c0*/  UMOV UR4, URZ ;  /* 0x000000ff00047c82 */ /* 0x000fca0008000000 */
.L_x_31:
[----:B------:R-:W2:Y:S02]  /*04d0*/  LDG.E R15, desc[UR10][R2.64] ;  /* 0x0000000a020f7981 */ /* 0x000ea4000c1e1900 */
[C---:B--2---:R-:W-:Y:S02]  /*04e0*/  LOP3.LUT P0, RZ, R15.reuse, 0x2000, RZ, 0xc0, !PT ;  /* 0x000020000fff7812 */ /* 0x044fe4000780c0ff */
[C---:B------:R-:W-:Y:S02]  /*04f0*/  LOP3.LUT P1, RZ, R15.reuse, 0x5fff, RZ, 0xc0, !PT ;  /* 0x00005fff0fff7812 */ /* 0x040fe4000782c0ff */
[----:B0-----:R-:W-:Y:S02]  /*0500*/  LOP3.LUT R9, R15, 0x7fffff, RZ, 0xc0, !PT ;  /* 0x007fffff0f097812 */ /* 0x001fe400078ec0ff */
[----:B------:R-:W-:Y:S02]  /*0510*/  PLOP3.LUT P0, PT, P0, P1, PT, 0x2f, 0xf2 ;  /* 0x0000000000f2781c */ /* 0x000fe40000702577 */
[----:B------:R-:W-:-:S02]  /*0520*/  SHF.R.U32.HI R10, RZ, 0xe, R9 ;  /* 0x0000000eff0a7819 */ /* 0x000fc40000011609 */
[----:B------:R-:W-:Y:S02]  /*0530*/  PLOP3.LUT P1, PT, PT, PT, PT, 0x8, 0x80 ;  /* 0x000000000080781c */ /* 0x000fe40003f2e170 */
[----:B------:R-:W-:-:S04]  /*0540*/  SHF.R.U32.HI R5, RZ, 0x17, R15 ;  /* 0x00000017ff057819 */ /* 0x000fc8000001160f */
[----:B------:R-:W-:-:S03]  /*0550*/  LOP3.LUT R5, R5, 0xff, RZ, 0xc0, !PT ;  /* 0x000000ff05057812 */ /* 0x000fc600078ec0ff */
[----:B------:R-:W-:Y:S02]  /*0560*/  @!P0 ISETP.NE.AND P2, PT, R10, 0x1ff, PT ;  /* 0x000001ff0a00880c */ /* 0x000fe40003f45270 */
[----:B------:R-:W-:Y:S02]  /*0570*/  @!P0 VIADD R12, R5, 0x1 ;  /* 0x00000001050c8836 */ /* 0x000fe40000000000 */
[----:B------:R-:W-:-:S13]  /*0580*/  @!P0 PLOP3.LUT P1, PT, P2, PT, PT, 0x80, 0x8 ;  /* 0x000000000008881c */ /* 0x000fda000172f070 */
[----:B------:R-:W-:-:S04]  /*0590*/  @P1 IMAD.MOV R12, RZ, RZ, R5 ;  /* 0x000000ffff0c1224 */ /* 0x000fc800078e0205 */
[----:B------:R-:W-:Y:S02]  /*05a0*/  @!P0 IMAD.MOV.U32 R5, RZ, RZ, R12 ;  /* 0x000000ffff058224 */ /* 0x000fe400078e000c */
[----:B------:R-:W-:-:S03]  /*05b0*/  @!P0 VIADD R12, R10, 0x1 ;  /* 0x000000010a0c8836 */ /* 0x000fc60000000000 */
[----:B------:R-:W-:Y:S02]  /*05c0*/  ISETP.NE.AND P3, PT, R5, 0xff, PT ;  /* 0x000000ff0500780c */ /* 0x000fe40003f65270 */
[----:B------:R-:W-:-:S11]  /*05d0*/  @!P0 SEL R10, R12, RZ, P2 ;  /* 0x000000ff0c0a8207 */ /* 0x000fd60001000000 */
[----:B------:R-:W-:Y:S01]  /*05e0*/  @!P3 ISETP.NE.AND P1, PT, R9, RZ, PT ;  /* 0x000000ff0900b20c */ /* 0x000fe20003f25270 */
[----:B------:R-:W-:-:S03]  /*05f0*/  @!P3 IMAD.MOV.U32 R13, RZ, RZ, R11 ;  /* 0x000000ffff0db224 */ /* 0x000fc600078e000b */
[----:B------:R-:W-:Y:S01]  /*0600*/  @!P3 SEL R12, RZ, 0x1, !P1 ;  /* 0x00000001ff0cb807 */ /* 0x000fe20004800000 */
[----:B------:R-:W-:Y:S08]  /*0610*/  @!P3 BRA `(.L_x_26) ;  /* 0x000000000020b947 */ /* 0x000ff00003800000 */
[----:B------:R-:W-:-:S05]  /*0620*/  VIADD R14, R5, UR7 ;  /* 0x00000007050e7c36 */ /* 0x000fca0008000000 */
[----:B------:R-:W-:-:S13]  /*0630*/  ISETP.GT.AND P0, PT, R14, -0x1, PT ;  /* 0xffffffff0e00780c */ /* 0x000fda0003f04270 */
[C---:B------:R-:W-:Y:S01]  /*0640*/  @!P0 IADD3 R12, PT, PT, -R14.reuse, 0x1, RZ ;  /* 0x000000010e0c8810 */ /* 0x040fe20007ffe1ff */
[----:B------:R-:W-:Y:S01]  /*0650*/  @!P0 IMAD.MOV.U32 R13, RZ, RZ, RZ ;  /* 0x000000ffff0d8224 */ /* 0x000fe200078e00ff */
[----:B------:R-:W-:Y:S02]  /*0660*/  @P0 ISETP.GE.U32.AND P1, PT, R14, R11, PT ;  /* 0x0000000b0e00020c */ /* 0x000fe40003f26070 */
[----:B------:R-:W-:Y:S02]  /*0670*/  @!P0 SHF.R.U32.HI R12, RZ, R12, R9 ;  /* 0x0000000cff0c8219 */ /* 0x000fe40000011609 */
[----:B------:R-:W-:Y:S02]  /*0680*/  @P0 VIMNMX.U32 R13, PT, PT, R11, R14, PT ;  /* 0x0000000e0b0d0248 */ /* 0x000fe40003fe0000 */
[----:B------:R-:W-:-:S07]  /*0690*/  @P0 SEL R12, R10, RZ, !P1 ;  /* 0x000000ff0a0c0207 */ /* 0x000fce0004800000 */
.L_x_26:
[C---:B------:R-:W-:Y:S01]  /*06a0*/  VIADD R5, R13.reuse, 0xfffffffd ;  /* 0xfffffffd0d057836 */ /* 0x040fe20000000000 */
[----:B------:R-:W-:-:S04]  /*06b0*/  ISETP.NE.AND P0, PT, R13, RZ, PT ;  /* 0x000000ff0d00720c */ /* 0x000fc80003f05270 */
[----:B------:R-:W-:Y:S02]  /*06c0*/  SEL R9, R5, RZ, P0 ;  /* 0x000000ff05097207 */ /* 0x000fe40000000000 */
[----:B------:R-:W-:Y:S02]  /*06d0*/  SEL R5, RZ, 0x200, !P0 ;  /* 0x00000200ff057807 */ /* 0x000fe40004000000 */
[--C-:B------:R-:W-:Y:S01]  /*06e0*/  SHF.R.S32.HI R10, RZ, 0x1f, R9.reuse ;  /* 0x0000001fff0a7819 */ /* 0x100fe20000011409 */
[----:B------:R-:W-:Y:S01]  /*06f0*/  IMAD.MOV R13, RZ, RZ, -R9 ;  /* 0x000000ffff0d7224 */ /* 0x000fe200078e0a09 */
[----:B------:R-:W-:Y:S02]  /*0700*/  LOP3.LUT R5, R5, 0x1ff, R12, 0xf8, !PT ;  /* 0x000001ff05057812 */ /* 0x000fe400078ef80c */
[----:B------:R-:W-:Y:S02]  /*0710*/  VIMNMX R9, PT, PT, RZ, R9, !PT ;  /* 0x00000009ff097248 */ /* 0x000fe40007fe0100 */
[----:B------:R-:W-:-:S04]  /*0720*/  LOP3.LUT R10, R10, R13, RZ, 0xc0, !PT ;  /* 0x0000000d0a0a7212 */ /* 0x000fc800078ec0ff */
[----:B------:R-:W-:Y:S01]  /*0730*/  SHF.R.U32.HI R10, RZ, R10, R5 ;  /* 0x0000000aff0a7219 */ /* 0x000fe20000011605 */
[----:B------:R-:W-:-:S03]  /*0740*/  IMAD.MOV.U32 R5, RZ, RZ, RZ ;  /* 0x000000ffff057224 */ /* 0x000fc600078e00ff */
[----:B------:R-:W-:-:S13]  /*0750*/  ISETP.NE.AND P0, PT, R10, RZ, PT ;  /* 0x000000ff0a00720c */ /* 0x000fda0003f05270 */
[----:B------:R-:W-:Y:S05]  /*0760*/  @!P0 BRA `(.L_x_27) ;  /* 0x0000000000188947 */ /* 0x000fea0003800000 */
[----:B------:R-:W-:-:S07]  /*0770*/  IMAD.MOV.U32 R5, RZ, RZ, R10 ;  /* 0x000000ffff057224 */ /* 0x000fce00078e000a */
.L_x_28:
[----:B------:R-:W-:Y:S02]  /*0780*/  IMAD.SHL.U32 R5, R5, 0x2, RZ ;  /* 0x0000000205057824 */ /* 0x000fe400078e00ff */
[----:B------:R-:W-:Y:S02]  /*0790*/  VIADD R9, R9, 0xffffffff ;  /* 0xffffffff09097836 */ /* 0x000fe40000000000 */
[----:B------:R-:W-:-:S05]  /*07a0*/  VIADD R10, R5, 0xfffc0000 ;  /* 0xfffc0000050a7836 */ /* 0x000fca0000000000 */
[----:B------:R-:W-:-:S13]  /*07b0*/  ISETP.GT.U32.AND P1, PT, R10, -0x40000, PT ;  /* 0xfffc00000a00780c */ /* 0x000fda0003f24070 */
[----:B------:R-:W-:Y:S05]  /*07c0*/  @P1 BRA `(.L_x_28) ;  /* 0xfffffffc00ec1947 */ /* 0x000fea000383ffff */
.L_x_27:
[----:B------:R-:W-:Y:S01]  /*07d0*/  IMAD.MOV.U32 R13, RZ, RZ, R9 ;  /* 0x000000ffff0d7224 */ /* 0x000fe200078e0009 */
[----:B------:R-:W-:-:S04]  /*07e0*/  ISETP.GT.OR P0, PT, R15, -0x1, !P0 ;  /* 0xffffffff0f00780c */ /* 0x000fc80004704670 */
[----:B------:R-:W-:-:S13]  /*07f0*/  ISETP.NE.AND P1, PT, R13, RZ, PT ;  /* 0x000000ff0d00720c */ /* 0x000fda0003f25270 */
[----:B------:R-:W-:Y:S05]  /*0800*/  @!P1 BRA `(.L_x_29) ;  /* 0x0000000000689947 */ /* 0x000fea0003800000 */
[----:B------:R-:W-:-:S13]  /*0810*/  ISETP.NE.AND P1, PT, R13, 0xff, PT ;  /* 0x000000ff0d00780c */ /* 0x000fda0003f25270 */
[----:B------:R-:W-:-:S05]  /*0820*/  @!P1 IMAD.MOV.U32 R9, RZ, RZ, 0x7f800000 ;  /* 0x7f800000ff099424 */ /* 0x000fca00078e00ff */
[----:B------:R-:W-:Y:S01]  /*0830*/  @!P1 FSEL R9, R9, -INF , P0 ;  /* 0xff80000009099808 */ /* 0x000fe20000000000 */
[----:B------:R-:W-:Y:S06]  /*0840*/  @!P1 BRA `(.L_x_30) ;  /* 0x00000000005c9947 */ /* 0x000fec0003800000 */
[C---:B------:R-:W-:Y:S02]  /*0850*/  ISETP.NE.AND P1, PT, R5.reuse, RZ, PT ;  /* 0x000000ff0500720c */ /* 0x040fe40003f25270 */
[----:B------:R-:W-:-:S04]  /*0860*/  LOP3.LUT R5, R5, 0x3fffe, RZ, 0xc0, !PT ;  /* 0x0003fffe05057812 */ /* 0x000fc800078ec0ff */
[----:B------:R-:W-:-:S05]  /*0870*/  I2FP.F32.U32 R5, R5 ;  /* 0x0000000500057245 */ /* 0x000fca0000201000 */
[----:B------:R-:W-:Y:S02]  /*0880*/  FFMA R5, R0, R5, 1 ;  /* 0x3f80000000057423 */ /* 0x000fe40000000005 */
[----:B------:R-:W-:-:S05]  /*0890*/  @P1 VIADD R13, R13, 0xc ;  /* 0x0000000c0d0d1836 */ /* 0x000fca0000000000 */
[----:B------:R-:W-:-:S04]  /*08a0*/  VIADDMNMX R9, R4, R13, 0x116, PT ;  /* 0x0000011604097446 */ /* 0x000fc8000380010d */
[----:B------:R-:W-:-:S04]  /*08b0*/  VIMNMX R9, PT, PT, R9, -0x116, !PT ;  /* 0xfffffeea09097848 */ /* 0x000fc80007fe0100 */
[----:B------:R-:W-:Y:S01]  /*08c0*/  IABS R12, R9 ;  /* 0x00000009000c7213 */ /* 0x000fe20000000000 */
[----:B------:R-:W-:-:S03]  /*08d0*/  VIADD R10, R9, 0x1fc ;  /* 0x000001fc090a7836 */ /* 0x000fc60000000000 */
[----:B------:R-:W-:Y:S02]  /*08e0*/  ISETP.GE.U32.AND P1, PT, R12, 0x65, PT ;  /* 0x000000650c00780c */ /* 0x000fe40003f26070 */
[----:B------:R-:W-:-:S05]  /*08f0*/  SHF.R.U32.HI R13, RZ, 0x2, R10 ;  /* 0x00000002ff0d7819 */ /* 0x000fca000001160a */
[C---:B------:R-:W-:Y:S02]  /*0900*/  IMAD R10, R13.reuse, 0x1fd, R10 ;  /* 0x000001fd0d0a7824 */ /* 0x040fe400078e020a */
[----:B------:R-:W-:-:S04]  /*0910*/  IMAD.SHL.U32 R13, R13, 0x800000, RZ ;  /* 0x008000000d0d7824 */ /* 0x000fc800078e00ff */
[----:B------:R-:W-:Y:S01]  /*0920*/  @!P1 VIADD R10, R9, 0x7f ;  /* 0x0000007f090a9836 */ /* 0x000fe20000000000 */
[----:B------:R-:W-:-:S03]  /*0930*/  SEL R13, R13, 0x3f800000, P1 ;  /* 0x3f8000000d0d7807 */ /* 0x000fc60000800000 */
[----:B------:R-:W-:-:S04]  /*0940*/  IMAD.SHL.U32 R10, R10, 0x800000, RZ ;  /* 0x008000000a0a7824 */ /* 0x000fc800078e00ff */
[----:B------:R-:W-:-:S04]  /*0950*/  FMUL R10, R5, R10 ;  /* 0x0000000a050a7220 */ /* 0x000fc80000400000 */
[----:B------:R-:W-:-:S04]  /*0960*/  FMUL R10, R13, R10 ;  /* 0x0000000a0d0a7220 */ /* 0x000fc80000400000 */
[----:B------:R-:W-:-:S04]  /*0970*/  FMUL R10, R13, R10 ;  /* 0x0000000a0d0a7220 */ /* 0x000fc80000400000 */
[----:B------:R-:W-:-:S05]  /*0980*/  FMUL R10, R13, R10 ;  /* 0x0000000a0d0a7220 */ /* 0x000fca0000400000 */
[----:B------:R-:W-:Y:S01]  /*0990*/  FSEL R9, R10, -R10, P0 ;  /* 0x8000000a0a097208 */ /* 0x000fe20000000000 */
[----:B------:R-:W-:Y:S06]  /*09a0*/  BRA `(.L_x_30) ;  /* 0x0000000000047947 */ /* 0x000fec0003800000 */
.L_x_29:
[----:B------:R-:W-:-:S07]  /*09b0*/  FSEL R9, -RZ, RZ, !P0 ;  /* 0x000000ffff097208 */ /* 0x000fce0004000100 */
.L_x_30:
[----:B------:R-:W0:Y:S01]  /*09c0*/  LDC.64 R14, c[0x0][0x380] ;  /* 0x0000e000ff0e7b82 */ /* 0x000e220000000a00 */
[----:B------:R-:W1:Y:S07]  /*09d0*/  LDCU.64 UR8, c[0x0][0x3b8] ;  /* 0x00007700ff0877ac */ /* 0x000e6e0008000a00 */
[----:B------:R-:W2:Y:S01]  /*09e0*/  LDC.64 R12, c[0x0][0x3b0] ;  /* 0x0000ec00ff0c7b82 */ /* 0x000ea20000000a00 */
[----:B0-----:R-:W-:Y:S01]  /*09f0*/  IMAD R10, R15, UR4, R6 ;  /* 0x000000040f0a7c24 */ /* 0x001fe2000f8e0206 */
[----:B------:R-:W-:-:S03]  /*0a00*/  UIADD3 UR4, UPT, UPT, UR4, 0x1, URZ ;  /* 0x0000000104047890 */ /* 0x000fc6000fffe0ff */
[----:B-1----:R-:W-:-:S03]  /*0a10*/  IMAD R5, R10, UR8, R7 ;  /* 0x000000080a057c24 */ /* 0x002fc6000f8e0207 */
[----:B------:R-:W-:Y:S01]  /*0a20*/  ISETP.NE.AND P0, PT, R14, UR4, PT ;  /* 0x000000040e007c0c */ /* 0x000fe2000bf05270 */
[----:B------:R-:W-:-:S04]  /*0a30*/  IMAD R5, R5, UR9, R8 ;  /* 0x0000000905057c24 */ /* 0x000fc8000f8e0208 */
[----:B--2---:R-:W-:-:S05]  /*0a40*/  IMAD.WIDE R12, R5, 0x4, R12 ;  /* 0x00000004050c7825 */ /* 0x004fca00078e020c */
[----:B------:R0:W-:Y:S03]  /*0a50*/  STG.E desc[UR10][R12.64], R9 ;  /* 0x000000090c007986 */ /* 0x0001e6000c10190a */
[----:B------:R-:W-:Y:S05]  /*0a60*/  @P0 BRA `(.L_x_31) ;  /* 0xfffffff800980947 */ /* 0x000fea000383ffff */
[----:B------:R-:W-:Y:S05]  /*0a70*/  EXIT ;  /* 0x000000000000794d */ /* 0x000fea0003800000 */
.L_x_25:
[----:B------:R-:W0:Y:S02]  /*0a80*/  LDCU UR5, c[0x0][0x39c] ;  /* 0x00007380ff0577ac */ /* 0x000e240008000800 */
[----:B0-----:R-:W-:-:S09]  /*0a90*/  UISETP.GT.AND UP1, UPT, UR5, URZ, UPT ;  /* 0x000000ff0500728c */ /* 0x001fd2000bf24270 */
[----:B------:R-:W-:Y:S05]  /*0aa0*/  BRA.U UP1, `(.L_x_32) ;  /* 0x0000000501747547 */ /* 0x000fea000b800000 */
[----:B------:R-:W-:-:S05]  /*0ab0*/  UMOV UR4, URZ ;  /* 0x000000ff00047c82 */ /* 0x000fca0008000000 */
.L_x_39:
[----:B------:R-:W2:Y:S01]  /*0ac0*/  LDG.E R14, desc[UR10][R2.64] ;  /* 0x0000000a020e7981 */ /* 0x000ea2000c1e1900 */
[----:B------:R-:W-:Y:S02]  /*0ad0*/  PLOP3.LUT P2, PT, PT, PT, PT, 0x8, 0x80 ;  /* 0x000000000080781c */ /* 0x000fe40003f4e170 */
[C---:B--2---:R-:W-:Y:S02]  /*0ae0*/  LOP3.LUT P0, RZ, R14.reuse, 0x2000, RZ, 0xc0, !PT ;  /* 0x000020000eff7812 */ /* 0x044fe4000780c0ff */
[C---:B------:R-:W-:Y:S02]  /*0af0*/  LOP3.LUT P1, RZ, R14.reuse, 0x5fff, RZ, 0xc0, !PT ;  /* 0x00005fff0eff7812 */ /* 0x040fe4000782c0ff */
[----:B0-----:R-:W-:Y:S02]  /*0b00*/  LOP3.LUT R9, R14, 0x7fffff, RZ, 0xc0, !PT ;  /* 0x007fffff0e097812 */ /* 0x001fe400078ec0ff */
[----:B------:R-:W-:Y:S02]  /*0b10*/  PLOP3.LUT P0, PT, P0, P1, PT, 0x2f, 0xf2 ;  /* 0x0000000000f2781c */ /* 0x000fe40000702577 */
[----:B------:R-:W-:-:S02]  /*0b20*/  SHF.R.U32.HI R10, RZ, 0xe, R9 ;  /* 0x0000000eff0a7819 */ /* 0x000fc40000011609 */
[----:B------:R-:W-:-:S04]  /*0b30*/  SHF.R.U32.HI R5, RZ, 0x17, R14 ;  /* 0x00000017ff057819 */ /* 0x000fc8000001160e */
[----:B------:R-:W-:-:S05]  /*0b40*/  LOP3.LUT R5, R5, 0xff, RZ, 0xc0, !PT ;  /* 0x000000ff05057812 */ /* 0x000fca00078ec0ff */
[----:B------:R-:W-:Y:S01]  /*0b50*/  @!P0 ISETP.NE.AND P1, PT, R10, 0x1ff, PT ;  /* 0x000001ff0a00880c */ /* 0x000fe20003f25270 */
[----:B------:R-:W-:-:S03]  /*0b60*/  @!P0 VIADD R12, R5, 0x1 ;  /* 0x00000001050c8836 */ /* 0x000fc60000000000 */
[----:B------:R-:W-:-:S13]  /*0b70*/  @!P0 PLOP3.LUT P2, PT, P1, PT, PT, 0x80, 0x8 ;  /* 0x000000000008881c */ /* 0x000fda0000f4f070 */
[----:B------:R-:W-:-:S04]  /*0b80*/  @P2 IMAD.MOV R12, RZ, RZ, R5 ;  /* 0x000000ffff0c2224 */ /* 0x000fc800078e0205 */
[----:B------:R-:W-:Y:S02]  /*0b90*/  @!P0 IMAD.MOV.U32 R5, RZ, RZ, R12 ;  /* 0x000000ffff058224 */ /* 0x000fe400078e000c */
[----:B------:R-:W-:-:S03]  /*0ba0*/  @!P0 VIADD R12, R10, 0x1 ;  /* 0x000000010a0c8836 */ /* 0x000fc60000000000 */
[----:B------:R-:W-:Y:S02]  /*0bb0*/  ISETP.NE.AND P2, PT, R5, 0xff, PT ;  /* 0x000000ff0500780c */ /* 0x000fe40003f45270 */
[----:B------:R-:W-:-:S11]  /*0bc0*/  @!P0 SEL R10, R12, RZ, P1 ;  /* 0x000000ff0c0a8207 */ /* 0x000fd60000800000 */
[----:B------:R-:W-:Y:S05]  /*0bd0*/  @!P2 BRA `(.L_x_33) ;  /* 0x000000000024a947 */ /* 0x000fea0003800000 */
[----:B------:R-:W-:-:S05]  /*0be0*/  VIADD R12, R5, UR7 ;  /* 0x00000007050c7c36 */ /* 0x000fca0008000000 */
[----:B------:R-:W-:-:S13]  /*0bf0*/  ISETP.GE.AND P0, PT, R12, RZ, PT ;  /* 0x000000ff0c00720c */ /* 0x000fda0003f06270 */
[C---:B------:R-:W-:Y:S02]  /*0c00*/  @P0 ISETP.GE.U32.AND P1, PT, R12.reuse, R11, PT ;  /* 0x0000000b0c00020c */ /* 0x040fe40003f26070 */
[----:B------:R-:W-:Y:S01]  /*0c10*/  @P0 VIMNMX.U32 R5, PT, PT, R11, R12, PT ;  /* 0x0000000c0b050248 */ /* 0x000fe20003fe0000 */
[----:B------:R-:W-:Y:S01]  /*0c20*/  @!P0 IMAD.MOV.U32 R5, RZ, RZ, RZ ;  /* 0x000000ffff058224 */ /* 0x000fe200078e00ff */
[----:B------:R-:W-:Y:S02]  /*0c30*/  @!P0 IADD3 R12, PT, PT, -R12, 0x1, RZ ;  /* 0x000000010c0c8810 */ /* 0x000fe40007ffe1ff */
[----:B------:R-:W-:Y:S02]  /*0c40*/  @P0 SEL R10, R10, RZ, !P1 ;  /* 0x000000ff0a0a0207 */ /* 0x000fe40004800000 */
[----:B------:R-:W-:Y:S01]  /*0c50*/  @!P0 SHF.R.U32.HI R10, RZ, R12, R9 ;  /* 0x0000000cff0a8219 */ /* 0x000fe20000011609 */
[----:B------:R-:W-:Y:S06]  /*0c60*/  BRA `(.L_x_34) ;  /* 0x00000000000c7947 */ /* 0x000fec0003800000 */
.L_x_33:
[----:B------:R-:W-:Y:S01]  /*0c70*/  ISETP.NE.AND P0, PT, R9, RZ, PT ;  /* 0x000000ff0900720c */ /* 0x000fe20003f05270 */
[----:B------:R-:W-:-:S03]  /*0c80*/  IMAD.MOV.U32 R5, RZ, RZ, R11 ;  /* 0x000000ffff057224 */ /* 0x000fc600078e000b */
[----:B------:R-:W-:-:S09]  /*0c90*/  SEL R10, RZ, 0x1, !P0 ;  /* 0x00000001ff0a7807 */ /* 0x000fd20004000000 */
.L_x_34:
[C---:B------:R-:W-:Y:S01]  /*0ca0*/  ISETP.NE.AND P0, PT, R5.reuse, RZ, PT ;  /* 0x000000ff0500720c */ /* 0x040fe20003f05270 */
[----:B------:R-:W-:-:S05]  /*0cb0*/  VIADD R5, R5, 0xfffffffd ;  /* 0xfffffffd05057836 */ /* 0x000fca0000000000 */
        /* <DEDUP_REMOVED lines=12> */
.L_x_36:
[----:B------:R-:W-:Y:S02]  /*0d80*/  IMAD.SHL.U32 R5, R5, 0x2, RZ ;  /* 0x0000000205057824 */ /* 0x000fe400078e00ff */
[----:B------:R-:W-:Y:S02]  /*0d90*/  VIADD R9, R9, 0xffffffff ;  /* 0xffffffff09097836 */ /* 0x000fe40000000000 */
[----:B------:R-:W-:-:S05]  /*0da0*/  VIADD R10, R5, 0xfffc0000 ;  /* 0xfffc0000050a7836 */ /* 0x000fca0000000000 */
[----:B------:R-:W-:-:S13]  /*0db0*/  ISETP.GT.U32.AND P1, PT, R10, -0x40000, PT ;  /* 0xfffc00000a00780c */ /* 0x000fda0003f24070 */
[----:B------:R-:W-:Y:S05]  /*0dc0*/  @P1 BRA `(.L_x_36) ;  /* 0xfffffffc00ec1947 */ /* 0x000fea000383ffff */
.L_x_35:
[----:B------:R-:W-:Y:S01]  /*0dd0*/  IMAD.MOV.U32 R13, RZ, RZ, R9 ;  /* 0x000000ffff0d7224 */ /* 0x000fe200078e0009 */
[----:B------:R-:W-:-:S04]  /*0de0*/  ISETP.GT.OR P0, PT, R14, -0x1, !P0 ;  /* 0xffffffff0e00780c */ /* 0x000fc80004704670 */
[----:B------:R-:W-:-:S13]  /*0df0*/  ISETP.NE.AND P1, PT, R13, 0xff, PT ;  /* 0x000000ff0d00780c */ /* 0x000fda0003f25270 */
[----:B------:R-:W-:Y:S05]  /*0e00*/  @!P1 BRA `(.L_x_37) ;  /* 0x0000000000649947 */ /* 0x000fea0003800000 */
[----:B------:R-:W-:-:S13]  /*0e10*/  ISETP.NE.AND P1, PT, R13, RZ, PT ;  /* 0x000000ff0d00720c */ /* 0x000fda0003f25270 */
[----:B------:R-:W-:Y:S01]  /*0e20*/  @!P1 FSEL R9, -RZ, RZ, !P0 ;  /* 0x000000ffff099208 */ /* 0x000fe20004000100 */
        /* <DEDUP_REMOVED lines=23> */
.L_x_37:
[----:B------:R-:W-:-:S05]  /*0fa0*/  IMAD.MOV.U32 R9, RZ, RZ, 0x7f800000 ;  /* 0x7f800000ff097424 */ /* 0x000fca00078e00ff */
[----:B------:R-:W-:-:S07]  /*0fb0*/  FSEL R9, R9, -INF , P0 ;  /* 0xff80000009097808 */ /* 0x000fce0000000000 */
.L_x_38:
        /* <DEDUP_REMOVED lines=10> */
[----:B------:R-:W-:Y:S05]  /*1060*/  @!P0 EXIT ;  /* 0x000000000000894d */ /* 0x000fea0003800000 */
[----:B------:R-:W-:Y:S05]  /*1070*/  BRA `(.L_x_39) ;  /* 0xfffffff800907947 */ /* 0x000fea000383ffff */
.L_x_32:
[----:B------:R-:W-:Y:S01]  /*1080*/  USHF.L.U32 UR4, UR8, UR4, URZ ;  /* 0x0000000408047299 */ /* 0x000fe200080006ff */
[----:B------:R-:W-:-:S03]  /*1090*/  SHF.L.U32 R18, R18, UR12, RZ ;  /* 0x0000000c12127c19 */ /* 0x000fc600080006ff */
[----:B------:R-:W-:Y:S01]  /*10a0*/  UIADD3 UR4, UPT, UPT, UR4, -0x80, URZ ;  /* 0xffffff8004047890 */ /* 0x000fe2000fffe0ff */
[----:B------:R-:W-:-:S03]  /*10b0*/  LOP3.LUT R18, RZ, R18, RZ, 0x33, !PT ;  /* 0x00000012ff127212 */ /* 0x000fc600078e33ff */
[----:B------:R-:W-:-:S03]  /*10c0*/  USEL UR8, UR4, 0xffffff8b, UP0 ;  /* 0xffffff8b04087887 */ /* 0x000fc60008000000 */
[----:B------:R-:W-:-:S09]  /*10d0*/  UMOV UR4, URZ ;  /* 0x000000ff00047c82 */ /* 0x000fd20008000000 */
.L_x_78:
[----:B0-----:R-:W0:Y:S01]  /*10e0*/  LDC R5, c[0x0][0x384] ;  /* 0x0000e100ff057b82 */ /* 0x001e220000000800 */
[----:B------:R-:W-:Y:S01]  /*10f0*/  CS2R R16, SRZ ;  /* 0x0000000000107805 */ /* 0x000fe2000001ff00 */
[----:B------:R-:W-:Y:S01]  /*1100*/  IMAD.MOV.U32 R15, RZ, RZ, RZ ;  /* 0x000000ffff0f7224 */ /* 0x000fe200078e00ff */
[----:B------:R-:W-:Y:S01]  /*1110*/  UMOV UR5, URZ ;  /* 0x000000ff00057c82 */ /* 0x000fe20008000000 */
[----:B0-----:R-:W-:-:S07]  /*1120*/  IMAD R14, R5, UR4, R6 ;  /* 0x00000004050e7c24 */ /* 0x001fce000f8e0206 */
.L_x_60:
[----:B------:R-:W0:Y:S01]  /*1130*/  LDC.64 R4, c[0x0][0x3c0] ;  /* 0x0000f000ff047b82 */ /* 0x000e220000000a00 */
[----:B------:R-:W1:Y:S07]  /*1140*/  LDCU UR6, c[0x0][0x388] ;  /* 0x00007100ff0677ac */ /* 0x000e6e0008000800 */
[----:B------:R-:W2:Y:S01]  /*1150*/  LDC R19, c[0x0][0x398] ;  /* 0x0000e600ff137b82 */ /* 0x000ea20000000800 */
[----:B0-----:R-:W-:-:S04]  /*1160*/  IMAD R4, R7, R5, -R4 ;  /* 0x0000000507047224 */ /* 0x001fc800078e0a04 */
[----:B------:R-:W-:Y:S02]  /*1170*/  VIADD R5, R4, UR5 ;  /* 0x0000000504057c36 */ /* 0x000fe40008000000 */
[----:B--2---:R-:W-:Y:S01]  /*1180*/  IMAD R13, R6, R19, UR5 ;  /* 0x00000005060d7e24 */ /* 0x004fe2000f8e0213 */
[----:B------:R-:W-:Y:S02]  /*1190*/  UIADD3 UR5, UPT, UPT, UR5, 0x1, URZ ;  /* 0x0000000105057890 */ /* 0x000fe4000fffe0ff */
[C---:B-1----:R-:W-:Y:S01]  /*11a0*/  ISETP.GE.AND P0, PT, R5.reuse, UR6, PT ;  /* 0x0000000605007c0c */ /* 0x042fe2000bf06270 */
[----:B------:R-:W-:Y:S01]  /*11b0*/  IMAD R12, R14, UR6, R5 ;  /* 0x000000060e0c7c24 */ /* 0x000fe2000f8e0205 */
[----:B------:R-:W-:Y:S02]  /*11c0*/  UMOV UR6, URZ ;  /* 0x000000ff00067c82 */ /* 0x000fe40008000000 */
[----:B------:R-:W-:Y:S02]  /*11d0*/  ISETP.GT.AND P0, PT, R5, -0x1, !P0 ;  /* 0xffffffff0500780c */ /* 0x000fe40004704270 */
[----:B------:R-:W-:-:S13]  /*11e0*/  ISETP.NE.AND P2, PT, R19, UR5, PT ;  /* 0x0000000513007c0c */ /* 0x000fda000bf45270 */
.L_x_59:
[----:B------:R-:W0:Y:S01]  /*11f0*/  LDCU UR9, c[0x0][0x38c] ;  /* 0x00007180ff0977ac */ /* 0x000e220008000800 */
[----:B------:R-:W-:Y:S01]  /*1200*/  VIADD R19, R9, UR6 ;  /* 0x0000000609137c36 */ /* 0x000fe20008000000 */
[----:B------:R-:W-:Y:S04]  /*1210*/  BSSY.RECONVERGENT B0, `(.L_x_40) ;  /* 0x00000a0000007945 */ /* 0x000fe80003800200 */
[----:B0-----:R-:W-:-:S04]  /*1220*/  ISETP.GE.AND P1, PT, R19, UR9, PT ;  /* 0x0000000913007c0c */ /* 0x001fc8000bf26270 */
[----:B------:R-:W-:-:S04]  /*1230*/  ISETP.GT.AND P1, PT, R19, -0x1, !P1 ;  /* 0xffffffff1300780c */ /* 0x000fc80004f24270 */
[----:B------:R-:W-:-:S13]  /*1240*/  PLOP3.LUT P1, PT, P0, P1, PT, 0x80, 0x8 ;  /* 0x000000000008781c */ /* 0x000fda0000723070 */
[----:B------:R-:W-:Y:S05]  /*1250*/  @!P1 BRA `(.L_x_41) ;  /* 0x00000008006c9947 */ /* 0x000fea0003800000 */
[----:B------:R-:W0:Y:S01]  /*1260*/  LDC.64 R4, c[0x0][0x390] ;  /* 0x0000e400ff047b82 */ /* 0x000e220000000a00 */
[----:B------:R-:W-:-:S04]  /*1270*/  IMAD R19, R12, UR9, R19 ;  /* 0x000000090c137c24 */ /* 0x000fc8000f8e0213 */
[----:B0-----:R-:W-:-:S06]  /*1280*/  IMAD.WIDE R4, R19, 0x4, R4 ;  /* 0x0000000413047825 */ /* 0x001fcc00078e0204 */
[----:B------:R-:W2:Y:S01]  /*1290*/  LDG.E R4, desc[UR10][R4.64] ;  /* 0x0000000a04047981 */ /* 0x000ea2000c1e1900 */
[----:B------:R-:W-:Y:S01]  /*12a0*/  PLOP3.LUT P4, PT, PT, PT, PT, 0x8, 0x80 ;  /* 0x000000000080781c */ /* 0x000fe20003f8e170 */
[----:B------:R-:W-:Y:S01]  /*12b0*/  BSSY.RECONVERGENT B1, `(.L_x_42) ;  /* 0x000001e000017945 */ /* 0x000fe20003800200 */
[C---:B--2---:R-:W-:Y:S02]  /*12c0*/  LOP3.LUT P1, RZ, R4.reuse, 0x80000, RZ, 0xc0, !PT ;  /* 0x0008000004ff7812 */ /* 0x044fe4000782c0ff */
[C---:B------:R-:W-:Y:S02]  /*12d0*/  LOP3.LUT P3, RZ, R4.reuse, 0x17ffff, RZ, 0xc0, !PT ;  /* 0x0017ffff04ff7812 */ /* 0x040fe4000786c0ff */
[----:B------:R-:W-:Y:S02]  /*12e0*/  LOP3.LUT R23, R4, 0x7fffff, RZ, 0xc0, !PT ;  /* 0x007fffff04177812 */ /* 0x000fe400078ec0ff */
[----:B------:R-:W-:Y:S02]  /*12f0*/  PLOP3.LUT P1, PT, P1, P3, PT, 0x2f, 0xf2 ;  /* 0x0000000000f2781c */ /* 0x000fe40000f26577 */
[----:B------:R-:W-:-:S02]  /*1300*/  SHF.R.U32.HI R22, RZ, 0x14, R23 ;  /* 0x00000014ff167819 */ /* 0x000fc40000011617 */
[--C-:B------:R-:W-:Y:S02]  /*1310*/  SHF.R.U32.HI R19, RZ, 0x17, R4.reuse ;  /* 0x00000017ff137819 */ /* 0x100fe40000011604 */
[----:B------:R-:W-:Y:S02]  /*1320*/  SHF.R.U32.HI R21, RZ, 0x1f, R4 ;  /* 0x0000001fff157819 */ /* 0x000fe40000011604 */
        /* <DEDUP_REMOVED lines=12> */
[CC--:B------:R-:W-:Y:S02]  /*13f0*/  @P1 ISETP.GE.U32.AND P3, PT, R19.reuse, R18.reuse, PT ;  /* 0x000000121300120c */ /* 0x0c0fe40003f66070 */
[C---:B------:R-:W-:Y:S02]  /*1400*/  @!P1 IADD3 R4, PT, PT, -R19.reuse, 0x1, RZ ;  /* 0x0000000113049810 */ /* 0x040fe40007ffe1ff */
[----:B------:R-:W-:Y:S01]  /*1410*/  @P1 VIMNMX.U32 R20, PT, PT, R19, R18, PT ;  /* 0x0000001213141248 */ /* 0x000fe20003fe0000 */
[----:B------:R-:W-:Y:S01]  /*1420*/  @!P1 IMAD.MOV.U32 R20, RZ, RZ, RZ ;  /* 0x000000ffff149224 */ /* 0x000fe200078e00ff */
[----:B------:R-:W-:Y:S02]  /*1430*/  @P1 SEL R19, R22, RZ, !P3 ;  /* 0x000000ff16131207 */ /* 0x000fe40005800000 */
[----:B------:R-:W-:Y:S01]  /*1440*/  @!P1 SHF.R.U32.HI R19, RZ, R4, R23 ;  /* 0x00000004ff139219 */ /* 0x000fe20000011617 */
[----:B------:R-:W-:Y:S06]  /*1450*/  BRA `(.L_x_44) ;  /* 0x00000000000c7947 */ /* 0x000fec0003800000 */
.L_x_43:
[----:B------:R-:W-:Y:S01]  /*1460*/  ISETP.NE.AND P1, PT, R23, RZ, PT ;  /* 0x000000ff1700720c */ /* 0x000fe20003f25270 */
[----:B------:R-:W-:-:S03]  /*1470*/  IMAD.MOV.U32 R20, RZ, RZ, R18 ;  /* 0x000000ffff147224 */ /* 0x000fc600078e0012 */
[----:B------:R-:W-:-:S09]  /*1480*/  SEL R19, RZ, 0x1, !P1 ;  /* 0x00000001ff137807 */ /* 0x000fd20004800000 */
.L_x_44:
[----:B------:R-:W-:Y:S05]  /*1490*/  BSYNC.RECONVERGENT B1 ;  /* 0x0000000000017941 */ /* 0x000fea0003800200 */
.L_x_42:
[----:B------:R-:W0:Y:S08]  /*14a0*/  LDC R22, c[0x0][0x39c] ;  /* 0x0000e700ff167b82 */ /* 0x000e300000000800 */
[----:B------:R-:W1:Y:S01]  /*14b0*/  LDC.64 R4, c[0x0][0x3a0] ;  /* 0x0000e800ff047b82 */ /* 0x000e620000000a00 */
[----:B0-----:R-:W-:-:S04]  /*14c0*/  IMAD R23, R13, R22, UR6 ;  /* 0x000000060d177e24 */ /* 0x001fc8000f8e0216 */
[----:B-1----:R-:W-:-:S06]  /*14d0*/  IMAD.WIDE R4, R23, 0x4, R4 ;  /* 0x0000000417047825 */ /* 0x002fcc00078e0204 */
[----:B------:R-:W2:Y:S01]  /*14e0*/  LDG.E R4, desc[UR10][R4.64] ;  /* 0x0000000a04047981 */ /* 0x000ea2000c1e1900 */
[----:B------:R-:W-:Y:S02]  /*14f0*/  PLOP3.LUT P4, PT, PT, PT, PT, 0x8, 0x80 ;  /* 0x000000000080781c */ /* 0x000fe40003f8e170 */
        /* <DEDUP_REMOVED lines=20> */
[C---:B------:R-:W-:Y:S01]  /*1640*/  @P1 VIMNMX.U32 R23, PT, PT, R5.reuse, R18, PT ;  /* 0x0000001205171248 */ /* 0x040fe20003fe0000 */
[----:B------:R-:W-:Y:S01]  /*1650*/  @!P1 IMAD.MOV.U32 R23, RZ, RZ, RZ ;  /* 0x000000ffff179224 */ /* 0x000fe200078e00ff */
[----:B------:R-:W-:Y:S02]  /*1660*/  @!P1 IADD3 R5, PT, PT, -R5, 0x1, RZ ;  /* 0x0000000105059810 */ /* 0x000fe40007ffe1ff */
[----:B------:R-:W-:Y:S02]  /*1670*/  @P1 SEL R24, R24, RZ, !P3 ;  /* 0x000000ff18181207 */ /* 0x000fe40005800000 */
[----:B------:R-:W-:Y:S01]  /*1680*/  @!P1 SHF.R.U32.HI R24, RZ, R5, R22 ;  /* 0x00000005ff189219 */ /* 0x000fe20000011616 */
[----:B------:R-:W-:Y:S06]  /*1690*/  BRA `(.L_x_46) ;  /* 0x00000000000c7947 */ /* 0x000fec0003800000 */
.L_x_45:
[----:B------:R-:W-:Y:S01]  /*16a0*/  ISETP.NE.AND P1, PT, R22, RZ, PT ;  /* 0x000000ff1600720c */ /* 0x000fe20003f25270 */
[----:B------:R-:W-:-:S03]  /*16b0*/  IMAD.MOV.U32 R23, RZ, RZ, R18 ;  /* 0x000000ffff177224 */ /* 0x000fc600078e0012 */
[----:B------:R-:W-:-:S09]  /*16c0*/  SEL R24, RZ, 0x1, !P1 ;  /* 0x00000001ff187807 */ /* 0x000fd20004800000 */
.L_x_46:
[----:B------:R-:W-:Y:S01]  /*16d0*/  ISETP.NE.AND P1, PT, R20, R11, PT ;  /* 0x0000000b1400720c */ /* 0x000fe20003f25270 */
[----:B------:R-:W-:Y:S01]  /*16e0*/  BSSY.RECONVERGENT B1, `(.L_x_47) ;  /* 0x0000026000017945 */ /* 0x000fe20003800200 */
[----:B------:R-:W-:Y:S01]  /*16f0*/  ISETP.NE.AND P3, PT, R19, RZ, PT ;  /* 0x000000ff1300720c */ /* 0x000fe20003f65270 */
[----:B------:R-:W-:Y:S02]  /*1700*/  IMAD.MOV.U32 R22, RZ, RZ, RZ ;  /* 0x000000ffff167224 */ /* 0x000fe400078e00ff */
[----:B------:R-:W-:Y:S02]  /*1710*/  IMAD.MOV.U32 R5, RZ, RZ, 0x1 ;  /* 0x00000001ff057424 */ /* 0x000fe400078e00ff */
[----:B------:R-:W-:-:S08]  /*1720*/  IMAD.MOV.U32 R26, RZ, RZ, R11 ;  /* 0x000000ffff1a7224 */ /* 0x000fd000078e000b */
[----:B------:R-:W-:Y:S05]  /*1730*/  @!P1 BRA P3, `(.L_x_48) ;  /* 0x0000000000809947 */ /* 0x000fea0001800000 */
[----:B------:R-:W-:Y:S01]  /*1740*/  ISETP.NE.AND P3, PT, R23, R11, PT ;  /* 0x0000000b1700720c */ /* 0x000fe20003f65270 */
[----:B------:R-:W-:Y:S01]  /*1750*/  IMAD.MOV.U32 R26, RZ, RZ, R11 ;  /* 0x000000ffff1a7224 */ /* 0x000fe200078e000b */
[----:B------:R-:W-:-:S13]  /*1760*/  ISETP.NE.AND P4, PT, R24, RZ, PT ;  /* 0x000000ff1800720c */ /* 0x000fda0003f85270 */
[----:B------:R-:W-:Y:S05]  /*1770*/  @!P3 BRA P4, `(.L_x_48) ;  /* 0x000000000070b947 */ /* 0x000fea0002000000 */
[----:B------:R-:W-:Y:S02]  /*1780*/  ISETP.EQ.AND P1, PT, R19, RZ, !P1 ;  /* 0x000000ff1300720c */ /* 0x000fe40004f22270 */
[----:B------:R-:W-:-:S04]  /*1790*/  ISETP.EQ.AND P3, PT, R24, RZ, !P3 ;  /* 0x000000ff1800720c */ /* 0x000fc80005f62270 */
[----:B------:R-:W-:-:S13]  /*17a0*/  PLOP3.LUT P1, PT, P1, P3, PT, 0xf8, 0x8f ;  /* 0x00000000008f781c */ /* 0x000fda0000f27f70 */
[----:B------:R-:W-:Y:S05]  /*17b0*/  @P1 BRA `(.L_x_49) ;  /* 0x0000000000541947 */ /* 0x000fea0003800000 */
[----:B------:R-:W-:Y:S01]  /*17c0*/  ISETP.NE.AND P3, PT, R23, RZ, PT ;  /* 0x000000ff1700720c */ /* 0x000fe20003f65270 */
[----:B------:R-:W-:Y:S02]  /*17d0*/  IMAD.MOV.U32 R5, RZ, RZ, RZ ;  /* 0x000000ffff057224 */ /* 0x000fe400078e00ff */
[----:B------:R-:W-:Y:S01]  /*17e0*/  IMAD.MOV.U32 R22, RZ, RZ, RZ ;  /* 0x000000ffff167224 */ /* 0x000fe200078e00ff */
[----:B------:R-:W-:Y:S01]  /*17f0*/  ISETP.EQ.OR P1, PT, R20, RZ, !P3 ;  /* 0x000000ff1400720c */ /* 0x000fe20005f22670 */
[----:B------:R-:W-:-:S12]  /*1800*/  IMAD.MOV.U32 R26, RZ, RZ, RZ ;  /* 0x000000ffff1a7224 */ /* 0x000fd800078e00ff */
[----:B------:R-:W-:Y:S05]  /*1810*/  @P1 BRA `(.L_x_48) ;  /* 0x0000000000481947 */ /* 0x000fea0003800000 */
[----:B------:R-:W-:Y:S01]  /*1820*/  ISETP.NE.AND P1, PT, R20, RZ, PT ;  /* 0x000000ff1400720c */ /* 0x000fe20003f25270 */
[----:B------:R-:W-:Y:S01]  /*1830*/  IMAD.MOV.U32 R26, RZ, RZ, R11 ;  /* 0x000000ffff1a7224 */ /* 0x000fe200078e000b */
[----:B------:R-:W-:Y:S02]  /*1840*/  IADD3 R28, PT, PT, R23, R10, R20 ;  /* 0x0000000a171c7210 */ /* 0x000fe40007ffe014 */
[----:B------:R-:W-:Y:S02]  /*1850*/  SEL R20, RZ, 0x8, !P1 ;  /* 0x00000008ff147807 */ /* 0x000fe40004800000 */
[----:B------:R-:W-:Y:S02]  /*1860*/  ISETP.GT.AND P1, PT, R28, R11, PT ;  /* 0x0000000b1c00720c */ /* 0x000fe40003f24270 */
[----:B------:R-:W-:Y:S02]  /*1870*/  SEL R25, RZ, 0x8, !P3 ;  /* 0x00000008ff197807 */ /* 0x000fe40005800000 */
[----:B------:R-:W-:-:S02]  /*1880*/  LOP3.LUT R20, R20, 0x7, R19, 0xf8, !PT ;  /* 0x0000000714147812 */ /* 0x000fc400078ef813 */
[----:B------:R-:W-:Y:S02]  /*1890*/  LOP3.LUT R25, R25, 0x7, R24, 0xf8, !PT ;  /* 0x0000000719197812 */ /* 0x000fe400078ef818 */
[----:B------:R-:W-:-:S03]  /*18a0*/  LOP3.LUT R22, R4, R21, RZ, 0x3c, !PT ;  /* 0x0000001504167212 */ /* 0x000fc600078e3cff */
[----:B------:R-:W-:Y:S02]  /*18b0*/  IMAD R20, R25, R20, RZ ;  /* 0x0000001419147224 */ /* 0x000fe400078e02ff */
[----:B------:R-:W-:Y:S05]  /*18c0*/  @P1 BRA `(.L_x_48) ;  /* 0x00000000001c1947 */ /* 0x000fea0003800000 */
[----:B------:R-:W-:Y:S02]  /*18d0*/  ISETP.GE.AND P1, PT, R28, RZ, PT ;  /* 0x000000ff1c00720c */ /* 0x000fe40003f26270 */
[----:B------:R-:W-:Y:S02]  /*18e0*/  VIMNMX R26, PT, PT, RZ, R28, !PT ;  /* 0x0000001cff1a7248 */ /* 0x000fe40007fe0100 */
[----:B------:R-:W-:Y:S01]  /*18f0*/  SEL R5, R20, RZ, P1 ;  /* 0x000000ff14057207 */ /* 0x000fe20000800000 */
[----:B------:R-:W-:Y:S08]  /*1900*/  BRA `(.L_x_48) ;  /* 0x00000000000c7947 */ /* 0x000ff00003800000 */
.L_x_49:
[----:B------:R-:W-:Y:S01]  /*1910*/  LOP3.LUT R22, R4, R21, RZ, 0x3c, !PT ;  /* 0x0000001504167212 */ /* 0x000fe200078e3cff */
[----:B------:R-:W-:Y:S02]  /*1920*/  IMAD.MOV.U32 R5, RZ, RZ, RZ ;  /* 0x000000ffff057224 */ /* 0x000fe400078e00ff */
[----:B------:R-:W-:-:S07]  /*1930*/  IMAD.MOV.U32 R26, RZ, RZ, R11 ;  /* 0x000000ffff1a7224 */ /* 0x000fce00078e000b */
.L_x_48:
[----:B------:R-:W-:Y:S05]  /*1940*/  BSYNC.RECONVERGENT B1 ;  /* 0x0000000000017941 */ /* 0x000fea0003800200 */
.L_x_47:
[----:B------:R-:W-:Y:S01]  /*1950*/  IMAD.IADD R4, R15, 0x1, -R26 ;  /* 0x000000010f047824 */ /* 0x000fe200078e0a1a */
[----:B------:R-:W-:Y:S04]  /*1960*/  BSSY.RECONVERGENT B1, `(.L_x_50) ;  /* 0x000000a000017945 */ /* 0x000fe80003800200 */
[----:B------:R-:W-:-:S13]  /*1970*/  ISETP.GT.AND P1, PT, R4, RZ, PT ;  /* 0x000000ff0400720c */ /* 0x000fda0003f24270 */
[----:B------:R-:W-:Y:S05]  /*1980*/  @P1 BRA `(.L_x_51) ;  /* 0x0000000000181947 */ /* 0x000fea0003800000 */
[----:B------:R-:W-:-:S13]  /*1990*/  ISETP.GT.AND P1, PT, R4, -0x1, PT ;  /* 0xffffffff0400780c */ /* 0x000fda0003f24270 */
[----:B------:R-:W-:Y:S05]  /*19a0*/  @P1 BRA `(.L_x_52) ;  /* 0x0000000000141947 */ /* 0x000fea0003800000 */
[----:B------:R-:W-:Y:S02]  /*19b0*/  IMAD.MOV R19, RZ, RZ, -R4 ;  /* 0x000000ffff137224 */ /* 0x000fe400078e0a04 */
[----:B------:R-:W-:-:S03]  /*19c0*/  IMAD.MOV.U32 R15, RZ, RZ, R26 ;  /* 0x000000ffff0f7224 */ /* 0x000fc600078e001a */
[----:B------:R-:W-:Y:S01]  /*19d0*/  SHF.R.U32.HI R16, RZ, R19, R16 ;  /* 0x00000013ff107219 */ /* 0x000fe20000011610 */
[----:B------:R-:W-:Y:S06]  /*19e0*/  BRA `(.L_x_52) ;  /* 0x0000000000047947 */ /* 0x000fec0003800000 */
.L_x_51:
[----:B------:R-:W-:-:S07]  /*19f0*/  SHF.R.U32.HI R5, RZ, R4, R5 ;  /* 0x00000004ff057219 */ /* 0x000fce0000011605 */
.L_x_52:
[----:B------:R-:W-:Y:S05]  /*1a00*/  BSYNC.RECONVERGENT B1 ;  /* 0x0000000000017941 */ /* 0x000fea0003800200 */
.L_x_50:
[----:B------:R-:W-:Y:S01]  /*1a10*/  ISETP.NE.AND P1, PT, R17, R22, PT ;  /* 0x000000161100720c */ /* 0x000fe20003f25270 */
[----:B------:R-:W-:Y:S01]  /*1a20*/  BSSY.RECONVERGENT B1, `(.L_x_53) ;  /* 0x0000009000017945 */ /* 0x000fe20003800200 */
[----:B------:R-:W-:-:S11]  /*1a30*/  IMAD.MOV.U32 R4, RZ, RZ, R16 ;  /* 0x000000ffff047224 */ /* 0x000fd600078e0010 */
[----:B------:R-:W-:Y:S05]  /*1a40*/  @!P1 BRA `(.L_x_54) ;  /* 0x0000000000149947 */ /* 0x000fea0003800000 */
[----:B------:R-:W-:-:S13]  /*1a50*/  ISETP.GE.AND P1, PT, R16, R5, PT ;  /* 0x000000051000720c */ /* 0x000fda0003f26270 */
[----:B------:R-:W-:Y:S02]  /*1a60*/  @P1 IMAD.IADD R16, R16, 0x1, -R5 ;  /* 0x0000000110101824 */ /* 0x000fe400078e0a05 */
[----:B------:R-:W-:Y:S02]  /*1a70*/  @!P1 IMAD.MOV.U32 R17, RZ, RZ, R22 ;  /* 0x000000ffff119224 */ /* 0x000fe400078e0016 */
[----:B------:R-:W-:Y:S01]  /*1a80*/  @!P1 IMAD.IADD R16, R5, 0x1, -R4 ;  /* 0x0000000105109824 */ /* 0x000fe200078e0a04 */
[----:B------:R-:W-:Y:S06]  /*1a90*/  BRA `(.L_x_55) ;  /* 0x0000000000047947 */ /* 0x000fec0003800000 */
.L_x_54:
[----:B------:R-:W-:-:S07]  /*1aa0*/  IMAD.IADD R16, R5, 0x1, R16 ;  /* 0x0000000105107824 */ /* 0x000fce00078e0210 */
.L_x_55:
[----:B------:R-:W-:Y:S05]  /*1ab0*/  BSYNC.RECONVERGENT B1 ;  /* 0x0000000000017941 */ /* 0x000fea0003800200 */
.L_x_53:
[----:B------:R-:W-:-:S13]  /*1ac0*/  ISETP.GT.U32.AND P1, PT, R16, 0x7ffff, PT ;  /* 0x0007ffff1000780c */ /* 0x000fda0003f24070 */
[----:B------:R-:W-:Y:S05]  /*1ad0*/  @P1 BRA `(.L_x_56) ;  /* 0x0000000000401947 */ /* 0x000fea0003800000 */
[----:B------:R-:W-:-:S05]  /*1ae0*/  VIADD R4, R16, 0xfffc0000 ;  /* 0xfffc000010047836 */ /* 0x000fca0000000000 */
[----:B------:R-:W-:-:S13]  /*1af0*/  ISETP.GE.U32.AND P1, PT, R4, -0x3ffff, PT ;  /* 0xfffc00010400780c */ /* 0x000fda0003f26070 */
[----:B------:R-:W-:Y:S05]  /*1b00*/  @!P1 BRA `(.L_x_41) ;  /* 0x0000000000409947 */ /* 0x000fea0003800000 */
[----:B------:R-:W-:Y:S02]  /*1b10*/  IMAD.SHL.U32 R16, R16, 0x2, RZ ;  /* 0x0000000210107824 */ /* 0x000fe400078e00ff */
[----:B------:R-:W-:Y:S02]  /*1b20*/  VIADD R15, R15, 0xffffffff ;  /* 0xffffffff0f0f7836 */ /* 0x000fe40000000000 */
[----:B------:R-:W-:-:S05]  /*1b30*/  VIADD R4, R16, 0xfffc0000 ;  /* 0xfffc000010047836 */ /* 0x000fca0000000000 */
[----:B------:R-:W-:-:S13]  /*1b40*/  ISETP.GE.U32.AND P1, PT, R4, -0x3ffff, PT ;  /* 0xfffc00010400780c */ /* 0x000fda0003f26070 */
[----:B------:R-:W-:Y:S05]  /*1b50*/  @!P1 BRA `(.L_x_41) ;  /* 0x00000000002c9947 */ /* 0x000fea0003800000 */
[----:B------:R-:W-:Y:S01]  /*1b60*/  BSSY.RECONVERGENT B1, `(.L_x_57) ;  /* 0x0000006000017945 */ /* 0x000fe20003800200 */
.L_x_58:
[----:B------:R-:W-:Y:S02]  /*1b70*/  IMAD.SHL.U32 R16, R16, 0x2, RZ ;  /* 0x0000000210107824 */ /* 0x000fe400078e00ff */
[----:B------:R-:W-:Y:S02]  /*1b80*/  VIADD R15, R15, 0xffffffff ;  /* 0xffffffff0f0f7836 */ /* 0x000fe40000000000 */
[----:B------:R-:W-:-:S05]  /*1b90*/  VIADD R4, R16, 0xfffc0000 ;  /* 0xfffc000010047836 */ /* 0x000fca0000000000 */
[----:B------:R-:W-:-:S13]  /*1ba0*/  ISETP.GE.U32.AND P1, PT, R4, -0x3ffff, PT ;  /* 0xfffc00010400780c */ /* 0x000fda0003f26070 */
[----:B------:R-:W-:Y:S05]  /*1bb0*/  @P1 BRA `(.L_x_58) ;  /* 0xfffffffc00ec1947 */ /* 0x000fea000383ffff */
[----:B------:R-:W-:Y:S05]  /*1bc0*/  BSYNC.RECONVERGENT B1 ;  /* 0x0000000000017941 */ /* 0x000fea0003800200 */
.L_x_57:
[----:B------:R-:W-:Y:S05]  /*1bd0*/  BRA `(.L_x_41) ;  /* 0x00000000000c7947 */ /* 0x000fea0003800000 */
.L_x_56:
[----:B------:R-:W0:Y:S02]  /*1be0*/  FLO.U32 R4, R16 ;  /* 0x0000001000047300 */ /* 0x000e2400000e0000 */
[----:B0-----:R-:W-:-:S05]  /*1bf0*/  IADD3 R4, PT, PT, R15, 0x1f, -R4 ;  /* 0x0000001f0f047810 */ /* 0x001fca0007ffe804 */
[----:B------:R-:W-:-:S07]  /*1c00*/  VIADD R15, R4, 0xfffffff3 ;  /* 0xfffffff3040f7836 */ /* 0x000fce0000000000 */
.L_x_41:
[----:B------:R-:W-:Y:S05]  /*1c10*/  BSYNC.RECONVERGENT B0 ;  /* 0x0000000000007941 */ /* 0x000fea0003800200 */
.L_x_40:
[----:B------:R-:W0:Y:S01]  /*1c20*/  LDCU UR9, c[0x0][0x39c] ;  /* 0x00007380ff0977ac */ /* 0x000e220008000800 */
[----:B------:R-:W-:-:S04]  /*1c30*/  UIADD3 UR6, UPT, UPT, UR6, 0x1, URZ ;  /* 0x0000000106067890 */ /* 0x000fc8000fffe0ff */
[----:B0-----:R-:W-:-:S09]  /*1c40*/  UISETP.NE.AND UP0, UPT, UR6, UR9, UPT ;  /* 0x000000090600728c */ /* 0x001fd2000bf05270 */
[----:B------:R-:W-:Y:S05]  /*1c50*/  BRA.U UP0, `(.L_x_59) ;  /* 0xfffffff500647547 */ /* 0x000fea000b83ffff */
[----:B------:R-:W-:Y:S05]  /*1c60*/  @P2 BRA `(.L_x_60) ;  /* 0xfffffff400302947 */ /* 0x000fea000383ffff */
[----:B------:R-:W2:Y:S01]  /*1c70*/  LDG.E R12, desc[UR10][R2.64] ;  /* 0x0000000a020c7981 */ /* 0x000ea2000c1e1900 */
[----:B------:R-:W-:Y:S02]  /*1c80*/  PLOP3.LUT P2, PT, PT, PT, PT, 0x8, 0x80 ;  /* 0x000000000080781c */ /* 0x000fe40003f4e170 */
[----:B--2---:R-:W-:Y:S02]  /*1c90*/  SHF.R.U32.HI R4, RZ, 0xd, R12 ;  /* 0x0000000dff047819 */ /* 0x004fe4000001160c */
[----:B------:R-:W-:Y:S02]  /*1ca0*/  LOP3.LUT P0, RZ, R12, 0x5fff, RZ, 0xc0, !PT ;  /* 0x00005fff0cff7812 */ /* 0x000fe4000780c0ff */
[----:B------:R-:W-:Y:S02]  /*1cb0*/  LOP3.LUT R4, R4, 0x1, RZ, 0xc0, !PT ;  /* 0x0000000104047812 */ /* 0x000fe400078ec0ff */
[----:B------:R-:W-:Y:S02]  /*1cc0*/  LOP3.LUT R20, R12, 0x7fffff, RZ, 0xc0, !PT ;  /* 0x007fffff0c147812 */ /* 0x000fe400078ec0ff */
[----:B------:R-:W-:-:S02]  /*1cd0*/  ISETP.EQ.U32.AND P0, PT, R4, 0x1, P0 ;  /* 0x000000010400780c */ /* 0x000fc40000702070 */
[----:B------:R-:W-:Y:S02]  /*1ce0*/  SHF.R.U32.HI R4, RZ, 0xe, R20 ;  /* 0x0000000eff047819 */ /* 0x000fe40000011614 */
[--C-:B------:R-:W-:Y:S02]  /*1cf0*/  SHF.R.U32.HI R5, RZ, 0x17, R12.reuse ;  /* 0x00000017ff057819 */ /* 0x100fe4000001160c */
[----:B------:R-:W-:Y:S02]  /*1d00*/  SHF.R.U32.HI R12, RZ, 0x1f, R12 ;  /* 0x0000001fff0c7819 */ /* 0x000fe4000001160c */
[----:B------:R-:W-:-:S05]  /*1d10*/  LOP3.LUT R5, R5, 0xff, RZ, 0xc0, !PT ;  /* 0x000000ff05057812 */ /* 0x000fca00078ec0ff */
[----:B------:R-:W-:Y:S01]  /*1d20*/  @P0 ISETP.NE.AND P1, PT, R4, 0x1ff, PT ;  /* 0x000001ff0400080c */ /* 0x000fe20003f25270 */
[----:B------:R-:W-:-:S03]  /*1d30*/  @P0 VIADD R13, R5, 0x1 ;  /* 0x00000001050d0836 */ /* 0x000fc60000000000 */
[----:B------:R-:W-:-:S13]  /*1d40*/  @P0 PLOP3.LUT P2, PT, P1, PT, PT, 0x80, 0x8 ;  /* 0x000000000008081c */ /* 0x000fda0000f4f070 */
[----:B------:R-:W-:-:S04]  /*1d50*/  @P2 IMAD.MOV R13, RZ, RZ, R5 ;  /* 0x000000ffff0d2224 */ /* 0x000fc800078e0205 */
[----:B------:R-:W-:Y:S02]  /*1d60*/  @P0 IMAD.MOV.U32 R5, RZ, RZ, R13 ;  /* 0x000000ffff050224 */ /* 0x000fe400078e000d */
[----:B------:R-:W-:-:S03]  /*1d70*/  @P0 VIADD R13, R4, 0x1 ;  /* 0x00000001040d0836 */ /* 0x000fc60000000000 */
[----:B------:R-:W-:Y:S02]  /*1d80*/  ISETP.NE.AND P2, PT, R5, 0xff, PT ;  /* 0x000000ff0500780c */ /* 0x000fe40003f45270 */
[----:B------:R-:W-:-:S11]  /*1d90*/  @P0 SEL R4, R13, RZ, P1 ;  /* 0x000000ff0d040207 */ /* 0x000fd60000800000 */
[----:B------:R-:W-:Y:S05]  /*1da0*/  @!P2 BRA `(.L_x_61) ;  /* 0x000000000024a947 */ /* 0x000fea0003800000 */
[----:B------:R-:W-:-:S05]  /*1db0*/  VIADD R22, R5, UR7 ;  /* 0x0000000705167c36 */ /* 0x000fca0008000000 */
[----:B------:R-:W-:-:S13]  /*1dc0*/  ISETP.GE.AND P0, PT, R22, RZ, PT ;  /* 0x000000ff1600720c */ /* 0x000fda0003f06270 */
[C---:B------:R-:W-:Y:S02]  /*1dd0*/  @P0 ISETP.GE.U32.AND P1, PT, R22.reuse, R11, PT ;  /* 0x0000000b1600020c */ /* 0x040fe40003f26070 */
[----:B------:R-:W-:Y:S02]  /*1de0*/  @!P0 IADD3 R13, PT, PT, -R22, 0x1, RZ ;  /* 0x00000001160d8810 */ /* 0x000fe40007ffe1ff */
[----:B------:R-:W-:Y:S01]  /*1df0*/  @P0 VIMNMX.U32 R5, PT, PT, R11, R22, PT ;  /* 0x000000160b050248 */ /* 0x000fe20003fe0000 */
[----:B------:R-:W-:Y:S01]  /*1e00*/  @!P0 IMAD.MOV.U32 R5, RZ, RZ, RZ ;  /* 0x000000ffff058224 */ /* 0x000fe200078e00ff */
[----:B------:R-:W-:Y:S02]  /*1e10*/  @P0 SEL R4, R4, RZ, !P1 ;  /* 0x000000ff04040207 */ /* 0x000fe40004800000 */
[----:B------:R-:W-:Y:S01]  /*1e20*/  @!P0 SHF.R.U32.HI R4, RZ, R13, R20 ;  /* 0x0000000dff048219 */ /* 0x000fe20000011614 */
[----:B------:R-:W-:Y:S06]  /*1e30*/  BRA `(.L_x_62) ;  /* 0x00000000000c7947 */ /* 0x000fec0003800000 */
.L_x_61:
[----:B------:R-:W-:Y:S01]  /*1e40*/  ISETP.NE.AND P0, PT, R20, RZ, PT ;  /* 0x000000ff1400720c */ /* 0x000fe20003f05270 */
[----:B------:R-:W-:-:S03]  /*1e50*/  IMAD.MOV.U32 R5, RZ, RZ, R11 ;  /* 0x000000ffff057224 */ /* 0x000fc600078e000b */
[----:B------:R-:W-:-:S09]  /*1e60*/  SEL R4, RZ, 0x1, !P0 ;  /* 0x00000001ff047807 */ /* 0x000fd20004000000 */
.L_x_62:
[C---:B------:R-:W-:Y:S01]  /*1e70*/  ISETP.NE.AND P0, PT, R5.reuse, RZ, PT ;  /* 0x000000ff0500720c */ /* 0x040fe20003f05270 */
[----:B------:R-:W-:Y:S01]  /*1e80*/  VIADD R5, R5, 0xfffffffd ;  /* 0xfffffffd05057836 */ /* 0x000fe20000000000 */
[----:B------:R-:W-:Y:S04]  /*1e90*/  BSSY.RECONVERGENT B0, `(.L_x_63) ;  /* 0x000000e000007945 */ /* 0x000fe80003800200 */
[----:B------:R-:W-:Y:S02]  /*1ea0*/  SEL R20, R5, RZ, P0 ;  /* 0x000000ff05147207 */ /* 0x000fe40000000000 */
[----:B------:R-:W-:-:S03]  /*1eb0*/  SEL R5, RZ, 0x200, !P0 ;  /* 0x00000200ff057807 */ /* 0x000fc60004000000 */
[----:B------:R-:W-:Y:S01]  /*1ec0*/  IMAD.IADD R22, R15, 0x1, -R20 ;  /* 0x000000010f167824 */ /* 0x000fe200078e0a14 */
[----:B------:R-:W-:-:S04]  /*1ed0*/  LOP3.LUT R5, R5, 0x1ff, R4, 0xf8, !PT ;  /* 0x000001ff05057812 */ /* 0x000fc800078ef804 */
[----:B------:R-:W-:-:S13]  /*1ee0*/  ISETP.GT.AND P1, PT, R22, RZ, PT ;  /* 0x000000ff1600720c */ /* 0x000fda0003f24270 */
[----:B------:R-:W-:Y:S05]  /*1ef0*/  @P1 BRA `(.L_x_64) ;  /* 0x0000000000181947 */ /* 0x000fea0003800000 */
[----:B------:R-:W-:-:S13]  /*1f00*/  ISETP.GT.AND P0, PT, R22, -0x1, PT ;  /* 0xffffffff1600780c */ /* 0x000fda0003f04270 */
[----:B------:R-:W-:Y:S05]  /*1f10*/  @P0 BRA `(.L_x_65) ;  /* 0x0000000000140947 */ /* 0x000fea0003800000 */
[----:B------:R-:W-:Y:S02]  /*1f20*/  IMAD.MOV R13, RZ, RZ, -R22 ;  /* 0x000000ffff0d7224 */ /* 0x000fe400078e0a16 */
[----:B------:R-:W-:-:S03]  /*1f30*/  IMAD.MOV.U32 R15, RZ, RZ, R20 ;  /* 0x000000ffff0f7224 */ /* 0x000fc600078e0014 */
[----:B------:R-:W-:Y:S01]  /*1f40*/  SHF.R.S32.HI R16, RZ, R13, R16 ;  /* 0x0000000dff107219 */ /* 0x000fe20000011410 */
[----:B------:R-:W-:Y:S06]  /*1f50*/  BRA `(.L_x_65) ;  /* 0x0000000000047947 */ /* 0x000fec0003800000 */
.L_x_64:
[----:B------:R-:W-:-:S07]  /*1f60*/  SHF.R.U32.HI R5, RZ, R22, R5 ;  /* 0x00000016ff057219 */ /* 0x000fce0000011605 */
.L_x_65:
[----:B------:R-:W-:Y:S05]  /*1f70*/  BSYNC.RECONVERGENT B0 ;  /* 0x0000000000007941 */ /* 0x000fea0003800200 */
.L_x_63:
[----:B------:R-:W-:Y:S01]  /*1f80*/  ISETP.NE.AND P0, PT, R17, R12, PT ;  /* 0x0000000c1100720c */ /* 0x000fe20003f05270 */
[----:B------:R-:W-:-:S12]  /*1f90*/  BSSY.RECONVERGENT B0, `(.L_x_66) ;  /* 0x0000008000007945 */ /* 0x000fd80003800200 */
[----:B------:R-:W-:Y:S05]  /*1fa0*/  @!P0 BRA `(.L_x_67) ;  /* 0x0000000000148947 */ /* 0x000fea0003800000 */
[----:B------:R-:W-:-:S13]  /*1fb0*/  ISETP.GE.AND P0, PT, R16, R5, PT ;  /* 0x000000051000720c */ /* 0x000fda0003f06270 */
[----:B------:R-:W-:Y:S02]  /*1fc0*/  @P0 IMAD.IADD R4, R16, 0x1, -R5 ;  /* 0x0000000110040824 */ /* 0x000fe400078e0a05 */
[----:B------:R-:W-:Y:S02]  /*1fd0*/  @!P0 IMAD.MOV.U32 R17, RZ, RZ, R12 ;  /* 0x000000ffff118224 */ /* 0x000fe400078e000c */
[----:B------:R-:W-:Y:S01]  /*1fe0*/  @!P0 IMAD.IADD R4, R5, 0x1, -R16 ;  /* 0x0000000105048824 */ /* 0x000fe200078e0a10 */
[----:B------:R-:W-:Y:S06]  /*1ff0*/  BRA `(.L_x_68) ;  /* 0x0000000000047947 */ /* 0x000fec0003800000 */
.L_x_67:
[----:B------:R-:W-:-:S07]  /*2000*/  IMAD.IADD R4, R5, 0x1, R16 ;  /* 0x0000000105047824 */ /* 0x000fce00078e0210 */
.L_x_68:
[----:B------:R-:W-:Y:S05]  /*2010*/  BSYNC.RECONVERGENT B0 ;  /* 0x0000000000007941 */ /* 0x000fea0003800200 */
.L_x_66:
[----:B------:R-:W-:Y:S01]  /*2020*/  ISETP.GT.U32.AND P0, PT, R4, 0x7ffff, PT ;  /* 0x0007ffff0400780c */ /* 0x000fe20003f04070 */
[----:B------:R-:W-:-:S12]  /*2030*/  BSSY.RECONVERGENT B0, `(.L_x_69) ;  /* 0x0000015000007945 */ /* 0x000fd80003800200 */
[----:B------:R-:W-:Y:S05]  /*2040*/  @P0 BRA `(.L_x_70) ;  /* 0x0000000000400947 */ /* 0x000fea0003800000 */
[----:B------:R-:W-:Y:S01]  /*2050*/  VIADD R5, R4, 0xfffc0000 ;  /* 0xfffc000004057836 */ /* 0x000fe20000000000 */
[----:B------:R-:W-:Y:S04]  /*2060*/  BSSY.RECONVERGENT B1, `(.L_x_71) ;  /* 0x000000d000017945 */ /* 0x000fe80003800200 */
[----:B------:R-:W-:-:S13]  /*2070*/  ISETP.GE.U32.AND P0, PT, R5, -0x3ffff, PT ;  /* 0xfffc00010500780c */ /* 0x000fda0003f06070 */
[----:B------:R-:W-:Y:S05]  /*2080*/  @!P0 BRA `(.L_x_72) ;  /* 0x0000000000288947 */ /* 0x000fea0003800000 */
[----:B------:R-:W-:Y:S02]  /*2090*/  IMAD.SHL.U32 R4, R4, 0x2, RZ ;  /* 0x0000000204047824 */ /* 0x000fe400078e00ff */
[----:B------:R-:W-:Y:S02]  /*20a0*/  VIADD R15, R15, 0xffffffff ;  /* 0xffffffff0f0f7836 */ /* 0x000fe40000000000 */
[----:B------:R-:W-:-:S05]  /*20b0*/  VIADD R5, R4, 0xfffc0000 ;  /* 0xfffc000004057836 */ /* 0x000fca0000000000 */
[----:B------:R-:W-:-:S13]  /*20c0*/  ISETP.GE.U32.AND P0, PT, R5, -0x3ffff, PT ;  /* 0xfffc00010500780c */ /* 0x000fda0003f06070 */
[----:B------:R-:W-:Y:S05]  /*20d0*/  @!P0 BRA `(.L_x_72) ;  /* 0x0000000000148947 */ /* 0x000fea0003800000 */
.L_x_73:
[----:B------:R-:W-:Y:S02]  /*20e0*/  IMAD.SHL.U32 R4, R4, 0x2, RZ ;  /* 0x0000000204047824 */ /* 0x000fe400078e00ff */
[----:B------:R-:W-:Y:S02]  /*20f0*/  VIADD R15, R15, 0xffffffff ;  /* 0xffffffff0f0f7836 */ /* 0x000fe40000000000 */
[----:B------:R-:W-:-:S05]  /*2100*/  VIADD R5, R4, 0xfffc0000 ;  /* 0xfffc000004057836 */ /* 0x000fca0000000000 */
[----:B------:R-:W-:-:S13]  /*2110*/  ISETP.GE.U32.AND P0, PT, R5, -0x3ffff, PT ;  /* 0xfffc00010500780c */ /* 0x000fda0003f06070 */
[----:B------:R-:W-:Y:S05]  /*2120*/  @P0 BRA `(.L_x_73) ;  /* 0xfffffffc00ec0947 */ /* 0x000fea000383ffff */
.L_x_72:
[----:B------:R-:W-:Y:S05]  /*2130*/  BSYNC.RECONVERGENT B1 ;  /* 0x0000000000017941 */ /* 0x000fea0003800200 */
.L_x_71:
[----:B------:R-:W-:Y:S05]  /*2140*/  BRA `(.L_x_74) ;  /* 0x00000000000c7947 */ /* 0x000fea0003800000 */
.L_x_70:
[----:B------:R-:W0:Y:S02]  /*2150*/  FLO.U32 R12, R4 ;  /* 0x00000004000c7300 */ /* 0x000e2400000e0000 */
[----:B0-----:R-:W-:-:S05]  /*2160*/  IADD3 R12, PT, PT, R15, 0x1f, -R12 ;  /* 0x0000001f0f0c7810 */ /* 0x001fca0007ffe80c */
[----:B------:R-:W-:-:S07]  /*2170*/  VIADD R15, R12, 0xfffffff3 ;  /* 0xfffffff30c0f7836 */ /* 0x000fce0000000000 */
.L_x_74:
[----:B------:R-:W-:Y:S05]  /*2180*/  BSYNC.RECONVERGENT B0 ;  /* 0x0000000000007941 */ /* 0x000fea0003800200 */
.L_x_69:
[----:B------:R-:W-:Y:S01]  /*2190*/  ISETP.NE.AND P0, PT, R15, 0xff, PT ;  /* 0x000000ff0f00780c */ /* 0x000fe20003f05270 */
[----:B------:R-:W-:-:S12]  /*21a0*/  BSSY.RECONVERGENT B0, `(.L_x_75) ;  /* 0x0000025000007945 */ /* 0x000fd80003800200 */
[----:B------:R-:W-:Y:S05]  /*21b0*/  @!P0 BRA `(.L_x_76) ;  /* 0x0000000000808947 */ /* 0x000fea0003800000 */
[----:B------:R-:W-:-:S13]  /*21c0*/  ISETP.NE.AND P0, PT, R15, RZ, PT ;  /* 0x000000ff0f00720c */ /* 0x000fda0003f05270 */
[----:B------:R-:W-:-:S04]  /*21d0*/  @!P0 ISETP.NE.AND P1, PT, R17, RZ, PT ;  /* 0x000000ff1100820c */ /* 0x000fc80003f25270 */
[----:B------:R-:W-:Y:S01]  /*21e0*/  @!P0 FSEL R13, -RZ, RZ, P1 ;  /* 0x000000ffff0d8208 */ /* 0x000fe20000800100 */
[----:B------:R-:W-:Y:S08]  /*21f0*/  @!P0 BRA `(.L_x_77) ;  /* 0x00000000007c8947 */ /* 0x000ff00003800000 */
[----:B------:R-:W0:Y:S01]  /*2200*/  LDCU UR5, c[0x0][0x3c8] ;  /* 0x00007900ff0577ac */ /* 0x000e220008000800 */
[C---:B------:R-:W-:Y:S01]  /*2210*/  ISETP.NE.AND P0, PT, R4.reuse, RZ, PT ;  /* 0x000000ff0400720c */ /* 0x040fe20003f05270 */
[----:B------:R-:W-:Y:S01]  /*2220*/  IMAD.MOV.U32 R5, RZ, RZ, -0x1 ;  /* 0xffffffffff057424 */ /* 0x000fe200078e00ff */
[----:B------:R-:W-:-:S11]  /*2230*/  LOP3.LUT R4, R4, 0x3ffff, RZ, 0xc0, !PT ;  /* 0x0003ffff04047812 */ /* 0x000fd600078ec0ff */
[----:B------:R-:W-:Y:S01]  /*2240*/  @P0 VIADD R15, R15, 0xc ;  /* 0x0000000c0f0f0836 */ /* 0x000fe20000000000 */
[----:B0-----:R-:W-:-:S06]  /*2250*/  UIADD3 UR5, UPT, UPT, UR5, 0x1, URZ ;  /* 0x0000000105057890 */ /* 0x001fcc000fffe0ff */
[----:B------:R-:W-:-:S04]  /*2260*/  SHF.L.U32 R12, R5, UR5, RZ ;  /* 0x00000005050c7c19 */ /* 0x000fc800080006ff */
[----:B------:R-:W-:-:S04]  /*2270*/  IADD3 R5, PT, PT, R12, 0x1, R15 ;  /* 0x000000010c057810 */ /* 0x000fc80007ffe00f */
[----:B------:R-:W-:-:S04]  /*2280*/  VIMNMX R5, PT, PT, R5, 0x116, PT ;  /* 0x0000011605057848 */ /* 0x000fc80003fe0100 */
[----:B------:R-:W-:-:S04]  /*2290*/  VIMNMX R12, PT, PT, R5, -0x116, !PT ;  /* 0xfffffeea050c7848 */ /* 0x000fc80007fe0100 */
[----:B------:R-:W-:Y:S01]  /*22a0*/  IABS R13, R12 ;  /* 0x0000000c000d7213 */ /* 0x000fe20000000000 */
[----:B------:R-:W-:-:S03]  /*22b0*/  VIADD R5, R12, 0x1fc ;  /* 0x000001fc0c057836 */ /* 0x000fc60000000000 */
[----:B------:R-:W-:Y:S02]  /*22c0*/  ISETP.GE.U32.AND P0, PT, R13, 0x65, PT ;  /* 0x000000650d00780c */ /* 0x000fe40003f06070 */
[----:B------:R-:W-:-:S05]  /*22d0*/  SHF.R.U32.HI R16, RZ, 0x2, R5 ;  /* 0x00000002ff107819 */ /* 0x000fca0000011605 */
[C---:B------:R-:W-:Y:S01]  /*22e0*/  IMAD R13, R16.reuse, 0x1fd, R5 ;  /* 0x000001fd100d7824 */ /* 0x040fe200078e0205 */
[----:B------:R-:W-:Y:S01]  /*22f0*/  I2FP.F32.U32 R5, R4 ;  /* 0x0000000400057245 */ /* 0x000fe20000201000 */
[----:B------:R-:W-:-:S04]  /*2300*/  IMAD.SHL.U32 R16, R16, 0x800000, RZ ;  /* 0x0080000010107824 */ /* 0x000fc800078e00ff */
[----:B------:R-:W-:Y:S02]  /*2310*/  @!P0 VIADD R13, R12, 0x7f ;  /* 0x0000007f0c0d8836 */ /* 0x000fe40000000000 */
[----:B------:R-:W-:Y:S01]  /*2320*/  FFMA R5, R0, R5, 1 ;  /* 0x3f80000000057423 */ /* 0x000fe20000000005 */
[----:B------:R-:W-:Y:S01]  /*2330*/  SEL R16, R16, 0x3f800000, P0 ;  /* 0x3f80000010107807 */ /* 0x000fe20000000000 */
[----:B------:R-:W-:Y:S01]  /*2340*/  IMAD.SHL.U32 R4, R13, 0x800000, RZ ;  /* 0x008000000d047824 */ /* 0x000fe200078e00ff */
[----:B------:R-:W-:-:S03]  /*2350*/  ISETP.NE.AND P0, PT, R17, RZ, PT ;  /* 0x000000ff1100720c */ /* 0x000fc60003f05270 */
[----:B------:R-:W-:-:S04]  /*2360*/  FMUL R5, R5, R4 ;  /* 0x0000000405057220 */ /* 0x000fc80000400000 */
[----:B------:R-:W-:-:S04]  /*2370*/  FMUL R5, R16, R5 ;  /* 0x0000000510057220 */ /* 0x000fc80000400000 */
[----:B------:R-:W-:-:S04]  /*2380*/  FMUL R5, R16, R5 ;  /* 0x0000000510057220 */ /* 0x000fc80000400000 */
[----:B------:R-:W-:-:S05]  /*2390*/  FMUL R5, R16, R5 ;  /* 0x0000000510057220 */ /* 0x000fca0000400000 */
[----:B------:R-:W-:Y:S01]  /*23a0*/  FSEL R13, R5, -R5, !P0 ;  /* 0x80000005050d7208 */ /* 0x000fe20004000000 */
[----:B------:R-:W-:Y:S06]  /*23b0*/  BRA `(.L_x_77) ;  /* 0x00000000000c7947 */ /* 0x000fec0003800000 */
.L_x_76:
[----:B------:R-:W-:Y:S01]  /*23c0*/  IMAD.MOV.U32 R13, RZ, RZ, 0x7f800000 ;  /* 0x7f800000ff0d7424 */ /* 0x000fe200078e00ff */
[----:B------:R-:W-:-:S04]  /*23d0*/  ISETP.NE.AND P0, PT, R17, RZ, PT ;  /* 0x000000ff1100720c */ /* 0x000fc80003f05270 */
[----:B------:R-:W-:-:S09]  /*23e0*/  FSEL R13, R13, -INF , !P0 ;  /* 0xff8000000d0d7808 */ /* 0x000fd20004000000 */
.L_x_77:
[----:B------:R-:W-:Y:S05]  /*23f0*/  BSYNC.RECONVERGENT B0 ;  /* 0x0000000000007941 */ /* 0x000fea0003800200 */
.L_x_75:
[----:B------:R-:W0:Y:S01]  /*2400*/  LDC R12, c[0x0][0x380] ;  /* 0x0000e000ff0c7b82 */ /* 0x000e220000000800 */
[----:B------:R-:W1:Y:S01]  /*2410*/  LDCU.64 UR12, c[0x0][0x3b8] ;  /* 0x00007700ff0c77ac */ /* 0x000e620008000a00 */
[----:B------:R-:W-:-:S06]  /*2420*/  UIADD3 UR5, UPT, UPT, UR4, 0x1, URZ ;  /* 0x0000000104057890 */ /* 0x000fcc000fffe0ff */
[----:B------:R-:W2:Y:S01]  /*2430*/  LDC.64 R4, c[0x0][0x3b0] ;  /* 0x0000ec00ff047b82 */ /* 0x000ea20000000a00 */
[----:B-1----:R-:W-:-:S04]  /*2440*/  IMAD R15, R14, UR12, R7 ;  /* 0x0000000c0e0f7c24 */ /* 0x002fc8000f8e0207 */
[----:B------:R-:W-:Y:S01]  /*2450*/  IMAD R15, R15, UR13, R8 ;  /* 0x0000000d0f0f7c24 */ /* 0x000fe2000f8e0208 */
[----:B0-----:R-:W-:-:S03]  /*2460*/  ISETP.NE.AND P0, PT, R12, UR5, PT ;  /* 0x000000050c007c0c */ /* 0x001fc6000bf05270 */
[----:B--2---:R-:W-:-:S05]  /*2470*/  IMAD.WIDE R4, R15, 0x4, R4 ;  /* 0x000000040f047825 */ /* 0x004fca00078e0204 */
[----:B------:R0:W-:Y:S05]  /*2480*/  STG.E desc[UR10][R4.64], R13 ;  /* 0x0000000d04007986 */ /* 0x0001ea000c10190a */
[----:B------:R-:W-:Y:S05]  /*2490*/  @!P0 EXIT ;  /* 0x000000000000894d */ /* 0x000fea0003800000 */
[----:B------:R-:W-:Y:S01]  /*24a0*/  UMOV UR4, UR5 ;  /* 0x0000000500047c82 */ /* 0x000fe20008000000 */
[----:B------:R-:W-:Y:S05]  /*24b0*/  BRA `(.L_x_78) ;  /* 0xffffffec00087947 */ /* 0x000fea000383ffff */
.L_x_79:
        /* <DEDUP_REMOVED lines=12> */
.L_x_145:


//--------------------- .text._Z20convolutionKernel_WBiiiiPfiiiS_S_S_iiiii --------------------------
	.section	.text._Z20convolutionKernel_WBiiiiPfiiiS_S_S_iiiii,"ax",@progbits
	.align	128
        .global         _Z20convolutionKernel_WBiiiiPfiiiS_S_S_iiiii
        .type           _Z20convolutionKernel_WBiiiiPfiiiS_S_S_iiiii,@function
        .size           _Z20convolutionKernel_WBiiiiPfiiiS_S_S_iiiii,(.L_x_146 - _Z20convolutionKernel_WBiiiiPfiiiS_S_S_iiiii)
        .other          _Z20convolutionKernel_WBiiiiPfiiiS_S_S_iiiii,@"STO_CUDA_ENTRY STV_DEFAULT"
_Z20convolutionKernel_WBiiiiPfiiiS_S_S_iiiii:
.text._Z20convolutionKernel_WBiiiiPfiiiS_S_S_iiiii:
        /* <DEDUP_REMOVED lines=58> */
[----:B------:R-:W-:Y:S01]  /*03a0*/  SHF.L.U32 R10, R17, UR9, RZ ;  /* 0x00000009110a7c19 */ /* 0x000fe200080006ff */
[----:B------:R-:W-:Y:S01]  /*03b0*/  UIADD3 UR6, UPT, UPT, UR6, -0x80, URZ ;  /* 0xffffff8006067890 */ /* 0x000fe2000fffe0ff */
[----:B------:R-:W-:-:S04]  /*03c0*/  FFMA R3, R0, R3, 0.055503588169813156128 ;  /* 0x3d6357bb00037423 */ /* 0x000fc80000000003 */
[----:B------:R-:W-:-:S04]  /*03d0*/  FFMA R3, R0, R3, 0.24022644758224487305 ;  /* 0x3e75fdec00037423 */ /* 0x000fc80000000003 */
[C---:B------:R-:W-:Y:S02]  /*03e0*/  FFMA R13, R0.reuse, R3, 0.69314718246459960938 ;  /* 0x3f317218000d7423 */ /* 0x040fe40000000003 */
[----:B------:R-:W1:Y:S02]  /*03f0*/  LDC.64 R2, c[0x0][0x3b0] ;  /* 0x0000ec00ff027b82 */ /* 0x000e640000000a00 */
[----:B------:R-:W-:-:S04]  /*0400*/  FFMA R13, R0, R13, 1 ;  /* 0x3f800000000d7423 */ /* 0x000fc8000000000d */
[----:B------:R-:W-:Y:S01]  /*0410*/  FMUL R4, R13, R4 ;  /* 0x000000040d047220 */ /* 0x000fe20000400000 */
[-CC-:B0-----:R-:W-:Y:S02]  /*0420*/  IMAD R22, R6, R9.reuse, -R8.reuse ;  /* 0x0000000906167224 */ /* 0x181fe400078e0a08 */
[----:B------:R-:W-:Y:S01]  /*0430*/  IMAD R0, R5, R9, -R8 ;  /* 0x0000000905007224 */ /* 0x000fe200078e0a08 */
[----:B------:R-:W-:Y:S01]  /*0440*/  LOP3.LUT R9, RZ, R10, RZ, 0x33, !PT ;  /* 0x0000000aff097212 */ /* 0x000fe200078e33ff */
[----:B------:R-:W-:Y:S01]  /*0450*/  FMUL R4, R4, R15 ;  /* 0x0000000f04047220 */ /* 0x000fe20000400000 */
[----:B------:R-:W-:Y:S01]  /*0460*/  SHF.L.U32 R8, R17, UR7, RZ ;  /* 0x0000000711087c19 */ /* 0x000fe200080006ff */
[----:B------:R-:W-:Y:S01]  /*0470*/  VIADD R10, R10, 0x1 ;  /* 0x000000010a0a7836 */ /* 0x000fe20000000000 */
[----:B------:R-:W-:Y:S01]  /*0480*/  @P0 FSEL R4, RZ, +INF , !P1 ;  /* 0x7f800000ff040808 */ /* 0x000fe20004800000 */
[----:B------:R-:W-:Y:S01]  /*0490*/  VIADD R9, R9, UR5 ;  /* 0x0000000509097c36 */ /* 0x000fe20008000000 */
[----:B------:R-:W-:Y:S01]  /*04a0*/  LOP3.LUT R8, RZ, R8, RZ, 0x33, !PT ;  /* 0x00000008ff087212 */ /* 0x000fe200078e33ff */
[----:B------:R-:W-:Y:S01]  /*04b0*/  USEL UR7, UR6, 0xffffff8b, UP1 ;  /* 0xffffff8b06077887 */ /* 0x000fe20008800000 */
[----:B-1----:R-:W-:Y:S01]  /*04c0*/  IMAD.WIDE.U32 R2, R7, 0x4, R2 ;  /* 0x0000000407027825 */ /* 0x002fe200078e0002 */
[----:B--2---:R-:W-:Y:S10]  /*04d0*/  BRA.U UP2, `(.L_x_80) ;  /* 0x0000000502707547 */ /* 0x004ff4000b800000 */
[----:B------:R-:W-:-:S05]  /*04e0*/  UMOV UR4, URZ ;  /* 0x000000ff00047c82 */ /* 0x000fca0008000000 */
.L_x_86:
[----:B------:R-:W2:Y:S02]  /*04f0*/  LDG.E R16, desc[UR10][R2.64] ;  /* 0x0000000a02107981 */ /* 0x000ea4000c1e1900 */
[C---:B--2---:R-:W-:Y:S02]  /*0500*/  LOP3.LUT P0, RZ, R16.reuse, 0x2000, RZ, 0xc0, !PT ;  /* 0x0000200010ff7812 */ /* 0x044fe4000780c0ff */
[C---:B------:R-:W-:Y:S02]  /*0510*/  LOP3.LUT P1, RZ, R16.reuse, 0x5fff, RZ, 0xc0, !PT ;  /* 0x00005fff10ff7812 */ /* 0x040fe4000782c0ff */
[----:B------:R-:W-:Y:S02]  /*0520*/  LOP3.LUT R9, R16, 0x7fffff, RZ, 0xc0, !PT ;  /* 0x007fffff10097812 */ /* 0x000fe400078ec0ff */
[----:B------:R-:W-:Y:S02]  /*0530*/  PLOP3.LUT P0, PT, P0, P1, PT, 0x2f, 0xf2 ;  /* 0x0000000000f2781c */ /* 0x000fe40000702577 */
[----:B0-----:R-:W-:-:S02]  /*0540*/  SHF.R.U32.HI R11, RZ, 0xe, R9 ;  /* 0x0000000eff0b7819 */ /* 0x001fc40000011609 */
        /* <DEDUP_REMOVED lines=23> */
.L_x_81:
        /* <DEDUP_REMOVED lines=14> */
.L_x_83:
[----:B------:R-:W-:Y:S02]  /*07a0*/  IMAD.SHL.U32 R9, R9, 0x2, RZ ;  /* 0x0000000209097824 */ /* 0x000fe400078e00ff */
[----:B------:R-:W-:Y:S02]  /*07b0*/  VIADD R0, R0, 0xffffffff ;  /* 0xffffffff00007836 */ /* 0x000fe40000000000 */
[----:B------:R-:W-:-:S05]  /*07c0*/  VIADD R11, R9, 0xfffc0000 ;  /* 0xfffc0000090b7836 */ /* 0x000fca0000000000 */
[----:B------:R-:W-:-:S13]  /*07d0*/  ISETP.GT.U32.AND P1, PT, R11, -0x40000, PT ;  /* 0xfffc00000b00780c */ /* 0x000fda0003f24070 */
[----:B------:R-:W-:Y:S05]  /*07e0*/  @P1 BRA `(.L_x_83) ;  /* 0xfffffffc00ec1947 */ /* 0x000fea000383ffff */
.L_x_82:
[----:B------:R-:W-:Y:S02]  /*07f0*/  ISETP.NE.AND P1, PT, R0, RZ, PT ;  /* 0x000000ff0000720c */ /* 0x000fe40003f25270 */
[----:B------:R-:W-:-:S11]  /*0800*/  ISETP.GT.OR P0, PT, R16, -0x1, !P0 ;  /* 0xffffffff1000780c */ /* 0x000fd60004704670 */
        /* <DEDUP_REMOVED lines=27> */
.L_x_84:
[----:B------:R-:W-:-:S07]  /*09c0*/  FSEL R11, -RZ, RZ, !P0 ;  /* 0x000000ffff0b7208 */ /* 0x000fce0004000100 */
.L_x_85:
[----:B------:R-:W0:Y:S01]  /*09d0*/  LDC R0, c[0x0][0x398] ;  /* 0x0000e600ff007b82 */ /* 0x000e220000000800 */
[----:B------:R-:W1:Y:S01]  /*09e0*/  LDCU.64 UR8, c[0x0][0x3c0] ;  /* 0x00007800ff0877ac */ /* 0x000e620008000a00 */
[----:B------:R-:W2:Y:S06]  /*09f0*/  LDCU UR5, c[0x0][0x380] ;  /* 0x00007000ff0577ac */ /* 0x000eac0008000800 */
[----:B------:R-:W3:Y:S01]  /*0a00*/  LDC.64 R12, c[0x0][0x3b8] ;  /* 0x0000ee00ff0c7b82 */ /* 0x000ee20000000a00 */
[----:B0-----:R-:W-:Y:S01]  /*0a10*/  IMAD R9, R0, UR4, R7 ;  /* 0x0000000400097c24 */ /* 0x001fe2000f8e0207 */
[----:B------:R-:W-:-:S03]  /*0a20*/  UIADD3 UR4, UPT, UPT, UR4, 0x1, URZ ;  /* 0x0000000104047890 */ /* 0x000fc6000fffe0ff */
[----:B-1----:R-:W-:Y:S01]  /*0a30*/  IMAD R0, R9, UR8, R6 ;  /* 0x0000000809007c24 */ /* 0x002fe2000f8e0206 */
[----:B--2---:R-:W-:-:S03]  /*0a40*/  UISETP.NE.AND UP0, UPT, UR4, UR5, UPT ;  /* 0x000000050400728c */ /* 0x004fc6000bf05270 */
[----:B------:R-:W-:-:S04]  /*0a50*/  IMAD R9, R0, UR9, R5 ;  /* 0x0000000900097c24 */ /* 0x000fc8000f8e0205 */
[----:B---3--:R-:W-:-:S05]  /*0a60*/  IMAD.WIDE R12, R9, 0x4, R12 ;  /* 0x00000004090c7825 */ /* 0x008fca00078e020c */
[----:B------:R0:W-:Y:S01]  /*0a70*/  STG.E desc[UR10][R12.64], R11 ;  /* 0x0000000b0c007986 */ /* 0x0001e2000c10190a */
[----:B------:R-:W-:Y:S05]  /*0a80*/  BRA.U UP0, `(.L_x_86) ;  /* 0xfffffff900987547 */ /* 0x000fea000b83ffff */
[----:B------:R-:W-:Y:S05]  /*0a90*/  EXIT ;  /* 0x000000000000794d */ /* 0x000fea0003800000 */
.L_x_80:
[----:B------:R-:W0:Y:S02]  /*0aa0*/  LDCU UR5, c[0x0][0x39c] ;  /* 0x00007380ff0577ac */ /* 0x000e240008000800 */
[----:B0-----:R-:W-:-:S09]  /*0ab0*/  UISETP.GT.AND UP1, UPT, UR5, URZ, UPT ;  /* 0x000000ff0500728c */ /* 0x001fd2000bf24270 */
[----:B------:R-:W-:Y:S05]  /*0ac0*/  BRA.U UP1, `(.L_x_87) ;  /* 0x0000000501787547 */ /* 0x000fea000b800000 */
[----:B------:R-:W-:-:S05]  /*0ad0*/  UMOV UR4, URZ ;  /* 0x000000ff00047c82 */ /* 0x000fca0008000000 */
.L_x_94:
        /* <DEDUP_REMOVED lines=27> */
.L_x_88:
[----:B------:R-:W-:Y:S01]  /*0c90*/  ISETP.NE.AND P0, PT, R9, RZ, PT ;  /* 0x000000ff0900720c */ /* 0x000fe20003f05270 */
[----:B------:R-:W-:-:S03]  /*0ca0*/  IMAD.MOV.U32 R0, RZ, RZ, R8 ;  /* 0x000000ffff007224 */ /* 0x000fc600078e0008 */
[----:B------:R-:W-:-:S09]  /*0cb0*/  SEL R11, RZ, 0x1, !P0 ;  /* 0x00000001ff0b7807 */ /* 0x000fd20004000000 */
.L_x_89:
        /* <DEDUP_REMOVED lines=14> */
.L_x_91:
[----:B------:R-:W-:Y:S02]  /*0da0*/  IMAD.SHL.U32 R0, R0, 0x2, RZ ;  /* 0x0000000200007824 */ /* 0x000fe400078e00ff */
[----:B------:R-:W-:Y:S02]  /*0db0*/  VIADD R9, R9, 0xffffffff ;  /* 0xffffffff09097836 */ /* 0x000fe40000000000 */
[----:B------:R-:W-:-:S05]  /*0dc0*/  VIADD R11, R0, 0xfffc0000 ;  /* 0xfffc0000000b7836 */ /* 0x000fca0000000000 */
[----:B------:R-:W-:-:S13]  /*0dd0*/  ISETP.GT.U32.AND P1, PT, R11, -0x40000, PT ;  /* 0xfffc00000b00780c */ /* 0x000fda0003f24070 */
[----:B------:R-:W-:Y:S05]  /*0de0*/  @P1 BRA `(.L_x_91) ;  /* 0xfffffffc00ec1947 */ /* 0x000fea000383ffff */
.L_x_90:
        /* <DEDUP_REMOVED lines=8> */
[----:B------:R-:W-:-:S11]  /*0e70*/  LOP3.LUT R0, R0, 0x3fffe, RZ, 0xc0, !PT ;  /* 0x0003fffe00007812 */ /* 0x000fd600078ec0ff */
[----:B------:R-:W-:-:S05]  /*0e80*/  @P1 VIADD R11, R11, 0xc ;  /* 0x0000000c0b0b1836 */ /* 0x000fca0000000000 */
[----:B------:R-:W-:-:S04]  /*0e90*/  VIADDMNMX R9, R10, R11, 0x116, PT ;  /* 0x000001160a097446 */ /* 0x000fc8000380010b */
        /* <DEDUP_REMOVED lines=11> */
[----:B------:R-:W-:-:S04]  /*0f50*/  IMAD.SHL.U32 R0, R13, 0x800000, RZ ;  /* 0x008000000d007824 */ /* 0x000fc800078e00ff */
[----:B------:R-:W-:-:S04]  /*0f60*/  FMUL R9, R9, R0 ;  /* 0x0000000009097220 */ /* 0x000fc80000400000 */
[----:B------:R-:W-:-:S04]  /*0f70*/  FMUL R9, R12, R9 ;  /* 0x000000090c097220 */ /* 0x000fc80000400000 */
[----:B------:R-:W-:-:S04]  /*0f80*/  FMUL R9, R12, R9 ;  /* 0x000000090c097220 */ /* 0x000fc80000400000 */
[----:B------:R-:W-:-:S05]  /*0f90*/  FMUL R9, R12, R9 ;  /* 0x000000090c097220 */ /* 0x000fca0000400000 */
[----:B------:R-:W-:Y:S01]  /*0fa0*/  FSEL R9, R9, -R9, P0 ;  /* 0x8000000909097208 */ /* 0x000fe20000000000 */
[----:B------:R-:W-:Y:S06]  /*0fb0*/  BRA `(.L_x_93) ;  /* 0x0000000000087947 */ /* 0x000fec0003800000 */
.L_x_92:
[----:B------:R-:W-:-:S05]  /*0fc0*/  IMAD.MOV.U32 R9, RZ, RZ, 0x7f800000 ;  /* 0x7f800000ff097424 */ /* 0x000fca00078e00ff */
[----:B------:R-:W-:-:S07]  /*0fd0*/  FSEL R9, R9, -INF , P0 ;  /* 0xff80000009097808 */ /* 0x000fce0000000000 */
.L_x_93:
[----:B------:R-:W0:Y:S01]  /*0fe0*/  LDC R0, c[0x0][0x398] ;  /* 0x0000e600ff007b82 */ /* 0x000e220000000800 */
[----:B------:R-:W1:Y:S07]  /*0ff0*/  LDCU.64 UR8, c[0x0][0x3c0] ;  /* 0x00007800ff0877ac */ /* 0x000e6e0008000a00 */
[----:B------:R-:W2:Y:S08]  /*1000*/  LDC R14, c[0x0][0x380] ;  /* 0x0000e000ff0e7b82 */ /* 0x000eb00000000800 */
[----:B------:R-:W3:Y:S01]  /*1010*/  LDC.64 R12, c[0x0][0x3b8] ;  /* 0x0000ee00ff0c7b82 */ /* 0x000ee20000000a00 */
[----:B0-----:R-:W-:Y:S01]  /*1020*/  IMAD R11, R0, UR4, R7 ;  /* 0x00000004000b7c24 */ /* 0x001fe2000f8e0207 */
[----:B------:R-:W-:-:S03]  /*1030*/  UIADD3 UR4, UPT, UPT, UR4, 0x1, URZ ;  /* 0x0000000104047890 */ /* 0x000fc6000fffe0ff */
[----:B-1----:R-:W-:-:S03]  /*1040*/  IMAD R0, R11, UR8, R6 ;  /* 0x000000080b007c24 */ /* 0x002fc6000f8e0206 */
[----:B--2---:R-:W-:Y:S01]  /*1050*/  ISETP.NE.AND P0, PT, R14, UR4, PT ;  /* 0x000000040e007c0c */ /* 0x004fe2000bf05270 */
[----:B------:R-:W-:-:S04]  /*1060*/  IMAD R11, R0, UR9, R5 ;  /* 0x00000009000b7c24 */ /* 0x000fc8000f8e0205 */
[----:B---3--:R-:W-:-:S05]  /*1070*/  IMAD.WIDE R12, R11, 0x4, R12 ;  /* 0x000000040b0c7825 */ /* 0x008fca00078e020c */
[----:B------:R0:W-:Y:S03]  /*1080*/  STG.E desc[UR10][R12.64], R9 ;  /* 0x000000090c007986 */ /* 0x0001e6000c10190a */
[----:B------:R-:W-:Y:S05]  /*1090*/  @!P0 EXIT ;  /* 0x000000000000894d */ /* 0x000fea0003800000 */
[----:B------:R-:W-:Y:S05]  /*10a0*/  BRA `(.L_x_94) ;  /* 0xfffffff8008c7947 */ /* 0x000fea000383ffff */
.L_x_87:
[----:B------:R-:W0:Y:S02]  /*10b0*/  LDCU UR5, c[0x0][0x3a0] ;  /* 0x00007400ff0577ac */ /* 0x000e240008000800 */
[----:B0-----:R-:W-:-:S09]  /*10c0*/  UISETP.GT.AND UP1, UPT, UR5, URZ, UPT ;  /* 0x000000ff0500728c */ /* 0x001fd2000bf24270 */
[----:B------:R-:W-:Y:S05]  /*10d0*/  BRA.U UP1, `(.L_x_95) ;  /* 0x0000000501787547 */ /* 0x000fea000b800000 */
[----:B------:R-:W-:-:S05]  /*10e0*/  UMOV UR4, URZ ;  /* 0x000000ff00047c82 */ /* 0x000fca0008000000 */
.L_x_102:
        /* <DEDUP_REMOVED lines=27> */
.L_x_96:
[----:B------:R-:W-:Y:S01]  /*12a0*/  ISETP.NE.AND P0, PT, R9, RZ, PT ;  /* 0x000000ff0900720c */ /* 0x000fe20003f05270 */
[----:B------:R-:W-:-:S03]  /*12b0*/  IMAD.MOV.U32 R0, RZ, RZ, R8 ;  /* 0x000000ffff007224 */ /* 0x000fc600078e0008 */
[----:B------:R-:W-:-:S09]  /*12c0*/  SEL R11, RZ, 0x1, !P0 ;  /* 0x00000001ff0b7807 */ /* 0x000fd20004000000 */
.L_x_97:
        /* <DEDUP_REMOVED lines=14> */
.L_x_99:
[----:B------:R-:W-:Y:S02]  /*13b0*/  IMAD.SHL.U32 R0, R0, 0x2, RZ ;  /* 0x0000000200007824 */ /* 0x000fe400078e00ff */
[----:B------:R-:W-:Y:S02]  /*13c0*/  VIADD R9, R9, 0xffffffff ;  /* 0xffffffff09097836 */ /* 0x000fe40000000000 */
[----:B------:R-:W-:-:S05]  /*13d0*/  VIADD R11, R0, 0xfffc0000 ;  /* 0xfffc0000000b7836 */ /* 0x000fca0000000000 */
[----:B------:R-:W-:-:S13]  /*13e0*/  ISETP.GT.U32.AND P1, PT, R11, -0x40000, PT ;  /* 0xfffc00000b00780c */ /* 0x000fda0003f24070 */
[----:B------:R-:W-:Y:S05]  /*13f0*/  @P1 BRA `(.L_x_99) ;  /* 0xfffffffc00ec1947 */ /* 0x000fea000383ffff */
.L_x_98:
        /* <DEDUP_REMOVED lines=29> */
.L_x_100:
[----:B------:R-:W-:-:S05]  /*15d0*/  IMAD.MOV.U32 R9, RZ, RZ, 0x7f800000 ;  /* 0x7f800000ff097424 */ /* 0x000fca00078e00ff */
[----:B------:R-:W-:-:S07]  /*15e0*/  FSEL R9, R9, -INF , P0 ;  /* 0xff80000009097808 */ /* 0x000fce0000000000 */
.L_x_101:
        /* <DEDUP_REMOVED lines=13> */
.L_x_95:
[----:B------:R-:W-:Y:S01]  /*16c0*/  USHF.L.U32 UR4, UR8, UR4, URZ ;  /* 0x0000000408047299 */ /* 0x000fe200080006ff */
[----:B------:R-:W-:-:S03]  /*16d0*/  SHF.L.U32 R17, R17, UR12, RZ ;  /* 0x0000000c11117c19 */ /* 0x000fc600080006ff */
[----:B------:R-:W-:Y:S01]  /*16e0*/  UIADD3 UR4, UPT, UPT, UR4, -0x80, URZ ;  /* 0xffffff8004047890 */ /* 0x000fe2000fffe0ff */
[----:B------:R-:W-:-:S03]  /*16f0*/  LOP3.LUT R17, RZ, R17, RZ, 0x33, !PT ;  /* 0x00000011ff117212 */ /* 0x000fc600078e33ff */
[----:B------:R-:W-:-:S03]  /*1700*/  USEL UR8, UR4, 0xffffff8b, UP0 ;  /* 0xffffff8b04087887 */ /* 0x000fc60008000000 */
[----:B------:R-:W-:-:S09]  /*1710*/  UMOV UR4, URZ ;  /* 0x000000ff00047c82 */ /* 0x000fd20008000000 */
.L_x_142:
[----:B------:R-:W-:Y:S01]  /*1720*/  IMAD.MOV.U32 R18, RZ, RZ, RZ ;  /* 0x000000ffff127224 */ /* 0x000fe200078e00ff */
[----:B------:R-:W-:Y:S01]  /*1730*/  CS2R R14, SRZ ;  /* 0x00000000000e7805 */ /* 0x000fe2000001ff00 */
[----:B0-----:R-:W-:-:S07]  /*1740*/  IMAD.MOV.U32 R16, RZ, RZ, RZ ;  /* 0x000000ffff107224 */ /* 0x001fce00078e00ff */
.L_x_124:
[----:B------:R-:W0:Y:S01]  /*1750*/  LDC R3, c[0x0][0x384] ;  /* 0x0000e100ff037b82 */ /* 0x000e220000000800 */
[----:B------:R-:W-:Y:S01]  /*1760*/  UMOV UR5, URZ ;  /* 0x000000ff00057c82 */ /* 0x000fe20008000000 */
[--C-:B0-----:R-:W-:Y:S02]  /*1770*/  IMAD R13, R3, UR4, R18.reuse ;  /* 0x00000004030d7c24 */ /* 0x101fe4000f8e0212 */
[----:B------:R-:W-:Y:S02]  /*1780*/  IMAD R12, R7, R3, R18 ;  /* 0x00000003070c7224 */ /* 0x000fe400078e0212 */
[----:B------:R-:W-:-:S05]  /*1790*/  VIADD R18, R18, 0x1 ;  /* 0x0000000112127836 */ /* 0x000fca0000000000 */
[----:B------:R-:W-:-:S13]  /*17a0*/  ISETP.NE.AND P3, PT, R18, R3, PT ;  /* 0x000000031200720c */ /* 0x000fda0003f65270 */
.L_x_123:
[----:B------:R-:W0:Y:S01]  /*17b0*/  LDC R3, c[0x0][0x39c] ;  /* 0x0000e700ff037b82 */ /* 0x000e220000000800 */
[----:B------:R-:W1:Y:S01]  /*17c0*/  LDCU UR6, c[0x0][0x388] ;  /* 0x00007100ff0677ac */ /* 0x000e620008000800 */
[----:B------:R-:W-:-:S05]  /*17d0*/  VIADD R10, R22, UR5 ;  /* 0x00000005160a7c36 */ /* 0x000fca0008000000 */
[----:B-1----:R-:W-:-:S04]  /*17e0*/  ISETP.GE.AND P0, PT, R10, UR6, PT ;  /* 0x000000060a007c0c */ /* 0x002fc8000bf06270 */
[----:B------:R-:W-:Y:S01]  /*17f0*/  ISETP.GT.AND P0, PT, R10, -0x1, !P0 ;  /* 0xffffffff0a00780c */ /* 0x000fe20004704270 */
[----:B0-----:R-:W-:Y:S01]  /*1800*/  IMAD R11, R12, R3, UR5 ;  /* 0x000000050c0b7e24 */ /* 0x001fe2000f8e0203 */
[----:B------:R-:W-:Y:S01]  /*1810*/  UIADD3 UR5, UPT, UPT, UR5, 0x1, URZ ;  /* 0x0000000105057890 */ /* 0x000fe2000fffe0ff */
[----:B------:R-:W-:Y:S01]  /*1820*/  IMAD R10, R13, UR6, R10 ;  /* 0x000000060d0a7c24 */ /* 0x000fe2000f8e020a */
[----:B------:R-:W-:-:S04]  /*1830*/  UMOV UR6, URZ ;  /* 0x000000ff00067c82 */ /* 0x000fc80008000000 */
[----:B------:R-:W-:-:S13]  /*1840*/  ISETP.NE.AND P2, PT, R3, UR5, PT ;  /* 0x0000000503007c0c */ /* 0x000fda000bf45270 */
.L_x_122:
        /* <DEDUP_REMOVED lines=39> */
.L_x_106:
[----:B------:R-:W-:Y:S01]  /*1ac0*/  ISETP.NE.AND P1, PT, R25, RZ, PT ;  /* 0x000000ff1900720c */ /* 0x000fe20003f25270 */
[----:B------:R-:W-:-:S03]  /*1ad0*/  IMAD.MOV.U32 R21, RZ, RZ, R17 ;  /* 0x000000ffff157224 */ /* 0x000fc600078e0011 */
[----:B------:R-:W-:-:S09]  /*1ae0*/  SEL R19, RZ, 0x1, !P1 ;  /* 0x00000001ff137807 */ /* 0x000fd20004800000 */
.L_x_107:
[----:B------:R-:W-:Y:S05]  /*1af0*/  BSYNC.RECONVERGENT B1 ;  /* 0x0000000000017941 */ /* 0x000fea0003800200 */
.L_x_105:
        /* <DEDUP_REMOVED lines=27> */
[----:B------:R-:W-:Y:S02]  /*1cb0*/  @P1 SEL R2, R25, RZ, !P4 ;  /* 0x000000ff19021207 */ /* 0x000fe40006000000 */
[----:B------:R-:W-:Y:S01]  /*1cc0*/  @P1 VIMNMX.U32 R26, PT, PT, R26, R17, PT ;  /* 0x000000111a1a1248 */ /* 0x000fe20003fe0000 */
[----:B------:R-:W-:Y:S01]  /*1cd0*/  @!P1 IMAD.MOV.U32 R26, RZ, RZ, RZ ;  /* 0x000000ffff1a9224 */ /* 0x000fe200078e00ff */
[----:B------:R-:W-:Y:S01]  /*1ce0*/  @!P1 SHF.R.U32.HI R2, RZ, R24, R23 ;  /* 0x00000018ff029219 */ /* 0x000fe20000011617 */
[----:B------:R-:W-:Y:S06]  /*1cf0*/  BRA `(.L_x_109) ;  /* 0x00000000000c7947 */ /* 0x000fec0003800000 */
.L_x_108:
[----:B------:R-:W-:Y:S01]  /*1d00*/  ISETP.NE.AND P1, PT, R23, RZ, PT ;  /* 0x000000ff1700720c */ /* 0x000fe20003f25270 */
[----:B------:R-:W-:-:S03]  /*1d10*/  IMAD.MOV.U32 R26, RZ, RZ, R17 ;  /* 0x000000ffff1a7224 */ /* 0x000fc600078e0011 */
[----:B------:R-:W-:-:S09]  /*1d20*/  SEL R2, RZ, 0x1, !P1 ;  /* 0x00000001ff027807 */ /* 0x000fd20004800000 */
.L_x_109:
        /* <DEDUP_REMOVED lines=15> */
[----:B------:R-:W-:Y:S02]  /*1e20*/  ISETP.NE.AND P4, PT, R26, RZ, PT ;  /* 0x000000ff1a00720c */ /* 0x000fe40003f85270 */
[----:B------:R-:W-:Y:S01]  /*1e30*/  CS2R R24, SRZ ;  /* 0x0000000000187805 */ /* 0x000fe2000001ff00 */
[----:B------:R-:W-:Y:S01]  /*1e40*/  IMAD.MOV.U32 R23, RZ, RZ, RZ ;  /* 0x000000ffff177224 */ /* 0x000fe200078e00ff */
[----:B------:R-:W-:-:S13]  /*1e50*/  ISETP.EQ.OR P1, PT, R21, RZ, !P4 ;  /* 0x000000ff1500720c */ /* 0x000fda0006722670 */
        /* <DEDUP_REMOVED lines=16> */
.L_x_112:
[----:B------:R-:W-:Y:S01]  /*1f60*/  LOP3.LUT R23, R3, R20, RZ, 0x3c, !PT ;  /* 0x0000001403177212 */ /* 0x000fe200078e3cff */
[----:B------:R-:W-:Y:S02]  /*1f70*/  IMAD.MOV.U32 R24, RZ, RZ, RZ ;  /* 0x000000ffff187224 */ /* 0x000fe400078e00ff */
[----:B------:R-:W-:-:S07]  /*1f80*/  IMAD.MOV.U32 R25, RZ, RZ, R8 ;  /* 0x000000ffff197224 */ /* 0x000fce00078e0008 */
.L_x_111:
[----:B------:R-:W-:Y:S05]  /*1f90*/  BSYNC.RECONVERGENT B1 ;  /* 0x0000000000017941 */ /* 0x000fea0003800200 */
.L_x_110:
        /* <DEDUP_REMOVED lines=10> */
.L_x_114:
[----:B------:R-:W-:-:S07]  /*2040*/  SHF.R.U32.HI R24, RZ, R3, R24 ;  /* 0x00000003ff187219 */ /* 0x000fce0000011618 */
.L_x_115:
[----:B------:R-:W-:Y:S05]  /*2050*/  BSYNC.RECONVERGENT B1 ;  /* 0x0000000000017941 */ /* 0x000fea0003800200 */
.L_x_113:
        /* <DEDUP_REMOVED lines=9> */
.L_x_117:
[----:B------:R-:W-:-:S07]  /*20f0*/  IMAD.IADD R15, R24, 0x1, R15 ;  /* 0x00000001180f7824 */ /* 0x000fce00078e020f */
.L_x_118:
[----:B------:R-:W-:Y:S05]  /*2100*/  BSYNC.RECONVERGENT B1 ;  /* 0x0000000000017941 */ /* 0x000fea0003800200 */
.L_x_116:
        /* <DEDUP_REMOVED lines=11> */
.L_x_121:
[----:B------:R-:W-:Y:S02]  /*21c0*/  IMAD.SHL.U32 R15, R15, 0x2, RZ ;  /* 0x000000020f0f7824 */ /* 0x000fe400078e00ff */
[----:B------:R-:W-:Y:S02]  /*21d0*/  VIADD R14, R14, 0xffffffff ;  /* 0xffffffff0e0e7836 */ /* 0x000fe40000000000 */
[----:B------:R-:W-:-:S05]  /*21e0*/  VIADD R2, R15, 0xfffc0000 ;  /* 0xfffc00000f027836 */ /* 0x000fca0000000000 */
[----:B------:R-:W-:-:S13]  /*21f0*/  ISETP.GE.U32.AND P1, PT, R2, -0x3ffff, PT ;  /* 0xfffc00010200780c */ /* 0x000fda0003f26070 */
[----:B------:R-:W-:Y:S05]  /*2200*/  @P1 BRA `(.L_x_121) ;  /* 0xfffffffc00ec1947 */ /* 0x000fea000383ffff */
[----:B------:R-:W-:Y:S05]  /*2210*/  BSYNC.RECONVERGENT B1 ;  /* 0x0000000000017941 */ /* 0x000fea0003800200 */
.L_x_120:
[----:B------:R-:W-:Y:S05]  /*2220*/  BRA `(.L_x_104) ;  /* 0x00000000000c7947 */ /* 0x000fea0003800000 */
.L_x_119:
[----:B------:R-:W0:Y:S02]  /*2230*/  FLO.U32 R3, R15 ;  /* 0x0000000f00037300 */ /* 0x000e2400000e0000 */
[----:B0-----:R-:W-:-:S05]  /*2240*/  IADD3 R3, PT, PT, R14, 0x1f, -R3 ;  /* 0x0000001f0e037810 */ /* 0x001fca0007ffe803 */
[----:B------:R-:W-:-:S07]  /*2250*/  VIADD R14, R3, 0xfffffff3 ;  /* 0xfffffff3030e7836 */ /* 0x000fce0000000000 */
.L_x_104:
[----:B------:R-:W-:Y:S05]  /*2260*/  BSYNC.RECONVERGENT B0 ;  /* 0x0000000000007941 */ /* 0x000fea0003800200 */
.L_x_103:
[----:B------:R-:W0:Y:S01]  /*2270*/  LDCU UR9, c[0x0][0x3a0] ;  /* 0x00007400ff0977ac */ /* 0x000e220008000800 */
[----:B------:R-:W-:-:S04]  /*2280*/  UIADD3 UR6, UPT, UPT, UR6, 0x1, URZ ;  /* 0x0000000106067890 */ /* 0x000fc8000fffe0ff */
[----:B0-----:R-:W-:-:S09]  /*2290*/  UISETP.NE.AND UP0, UPT, UR6, UR9, UPT ;  /* 0x000000090600728c */ /* 0x001fd2000bf05270 */
[----:B------:R-:W-:Y:S05]  /*22a0*/  BRA.U UP0, `(.L_x_122) ;  /* 0xfffffff500687547 */ /* 0x000fea000b83ffff */
[----:B------:R-:W-:Y:S05]  /*22b0*/  @P2 BRA `(.L_x_123) ;  /* 0xfffffff4003c2947 */ /* 0x000fea000383ffff */
[----:B------:R-:W-:Y:S05]  /*22c0*/  @P3 BRA `(.L_x_124) ;  /* 0xfffffff400203947 */ /* 0x000fea000383ffff */
[----:B------:R-:W0:Y:S02]  /*22d0*/  LDC.64 R2, c[0x0][0x3b0] ;  /* 0x0000ec00ff027b82 */ /* 0x000e240000000a00 */
[----:B0-----:R-:W-:-:S06]  /*22e0*/  IMAD.WIDE.U32 R2, R7, 0x4, R2 ;  /* 0x0000000407027825 */ /* 0x001fcc00078e0002 */
[----:B------:R-:W2:Y:S01]  /*22f0*/  LDG.E R3, desc[UR10][R2.64] ;  /* 0x0000000a02037981 */ /* 0x000ea2000c1e1900 */
[----:B------:R-:W-:Y:S02]  /*2300*/  PLOP3.LUT P2, PT, PT, PT, PT, 0x8, 0x80 ;  /* 0x000000000080781c */ /* 0x000fe40003f4e170 */
[----:B--2---:R-:W-:Y:S02]  /*2310*/  SHF.R.U32.HI R10, RZ, 0xd, R3 ;  /* 0x0000000dff0a7819 */ /* 0x004fe40000011603 */
[C---:B------:R-:W-:Y:S02]  /*2320*/  LOP3.LUT P0, RZ, R3.reuse, 0x5fff, RZ, 0xc0, !PT ;  /* 0x00005fff03ff7812 */ /* 0x040fe4000780c0ff */
[----:B------:R-:W-:Y:S02]  /*2330*/  LOP3.LUT R10, R10, 0x1, RZ, 0xc0, !PT ;  /* 0x000000010a0a7812 */ /* 0x000fe400078ec0ff */
[----:B------:R-:W-:Y:S02]  /*2340*/  LOP3.LUT R12, R3, 0x7fffff, RZ, 0xc0, !PT ;  /* 0x007fffff030c7812 */ /* 0x000fe400078ec0ff */
[----:B------:R-:W-:-:S02]  /*2350*/  ISETP.EQ.U32.AND P0, PT, R10, 0x1, P0 ;  /* 0x000000010a00780c */ /* 0x000fc40000702070 */
[----:B------:R-:W-:Y:S02]  /*2360*/  SHF.R.U32.HI R10, RZ, 0xe, R12 ;  /* 0x0000000eff0a7819 */ /* 0x000fe4000001160c */
[----:B------:R-:W-:-:S04]  /*2370*/  SHF.R.U32.HI R11, RZ, 0x17, R3 ;  /* 0x00000017ff0b7819 */ /* 0x000fc80000011603 */
[----:B------:R-:W-:-:S05]  /*2380*/  LOP3.LUT R2, R11, 0xff, RZ, 0xc0, !PT ;  /* 0x000000ff0b027812 */ /* 0x000fca00078ec0ff */
[----:B------:R-:W-:Y:S01]  /*2390*/  @P0 ISETP.NE.AND P1, PT, R10, 0x1ff, PT ;  /* 0x000001ff0a00080c */ /* 0x000fe20003f25270 */
[----:B------:R-:W-:Y:S02]  /*23a0*/  @P0 VIADD R11, R2, 0x1 ;  /* 0x00000001020b0836 */ /* 0x000fe40000000000 */
[----:B------:R-:W-:Y:S01]  /*23b0*/  @P0 VIADD R13, R10, 0x1 ;  /* 0x000000010a0d0836 */ /* 0x000fe20000000000 */
[----:B------:R-:W-:-:S04]  /*23c0*/  @P0 PLOP3.LUT P2, PT, P1, PT, PT, 0x80, 0x8 ;  /* 0x000000000008081c */ /* 0x000fc80000f4f070 */
[----:B------:R-:W-:-:S09]  /*23d0*/  @P0 SEL R10, R13, RZ, P1 ;  /* 0x000000ff0d0a0207 */ /* 0x000fd20000800000 */
[----:B------:R-:W-:-:S04]  /*23e0*/  @P2 IMAD.MOV R11, RZ, RZ, R2 ;  /* 0x000000ffff0b2224 */ /* 0x000fc800078e0202 */
[----:B------:R-:W-:Y:S01]  /*23f0*/  @P0 IMAD.MOV.U32 R2, RZ, RZ, R11 ;  /* 0x000000ffff020224 */ /* 0x000fe200078e000b */
[----:B------:R-:W-:-:S04]  /*2400*/  SHF.R.U32.HI R11, RZ, 0x1f, R3 ;  /* 0x0000001fff0b7819 */ /* 0x000fc80000011603 */
[----:B------:R-:W-:-:S13]  /*2410*/  ISETP.NE.AND P2, PT, R2, 0xff, PT ;  /* 0x000000ff0200780c */ /* 0x000fda0003f45270 */
        /* <DEDUP_REMOVED lines=10> */
.L_x_125:
[----:B------:R-:W-:Y:S01]  /*24c0*/  ISETP.NE.AND P0, PT, R12, RZ, PT ;  /* 0x000000ff0c00720c */ /* 0x000fe20003f05270 */
[----:B------:R-:W-:-:S03]  /*24d0*/  IMAD.MOV.U32 R2, RZ, RZ, R8 ;  /* 0x000000ffff027224 */ /* 0x000fc600078e0008 */
[----:B------:R-:W-:-:S09]  /*24e0*/  SEL R10, RZ, 0x1, !P0 ;  /* 0x00000001ff0a7807 */ /* 0x000fd20004000000 */
.L_x_126:
[C---:B------:R-:W-:Y:S01]  /*24f0*/  ISETP.NE.AND P0, PT, R2.reuse, RZ, PT ;  /* 0x000000ff0200720c */ /* 0x040fe20003f05270 */
[----:B------:R-:W-:Y:S01]  /*2500*/  VIADD R2, R2, 0xfffffffd ;  /* 0xfffffffd02027836 */ /* 0x000fe20000000000 */
[----:B------:R-:W-:Y:S02]  /*2510*/  BSSY.RECONVERGENT B0, `(.L_x_127) ;  /* 0x000000e000007945 */ /* 0x000fe40003800200 */
[----:B------:R-:W-:Y:S02]  /*2520*/  SEL R3, RZ, 0x200, !P0 ;  /* 0x00000200ff037807 */ /* 0x000fe40004000000 */
[----:B------:R-:W-:Y:S02]  /*2530*/  SEL R13, R2, RZ, P0 ;  /* 0x000000ff020d7207 */ /* 0x000fe40000000000 */
[----:B------:R-:W-:-:S03]  /*2540*/  LOP3.LUT R10, R3, 0x1ff, R10, 0xf8, !PT ;  /* 0x000001ff030a7812 */ /* 0x000fc600078ef80a */
[----:B------:R-:W-:-:S05]  /*2550*/  IMAD.IADD R19, R14, 0x1, -R13 ;  /* 0x000000010e137824 */ /* 0x000fca00078e0a0d */
        /* <DEDUP_REMOVED lines=8> */
.L_x_128:
[----:B------:R-:W-:-:S07]  /*25e0*/  SHF.R.U32.HI R10, RZ, R19, R10 ;  /* 0x00000013ff0a7219 */ /* 0x000fce000001160a */
.L_x_129:
[----:B------:R-:W-:Y:S05]  /*25f0*/  BSYNC.RECONVERGENT B0 ;  /* 0x0000000000007941 */ /* 0x000fea0003800200 */
.L_x_127:
        /* <DEDUP_REMOVED lines=8> */
.L_x_131:
[----:B------:R-:W-:-:S07]  /*2680*/  IMAD.IADD R2, R10, 0x1, R15 ;  /* 0x000000010a027824 */ /* 0x000fce00078e020f */
.L_x_132:
[----:B------:R-:W-:Y:S05]  /*2690*/  BSYNC.RECONVERGENT B0 ;  /* 0x0000000000007941 */ /* 0x000fea0003800200 */
.L_x_130:
        /* <DEDUP_REMOVED lines=12> */
.L_x_137:
[----:B------:R-:W-:Y:S02]  /*2760*/  IMAD.SHL.U32 R2, R2, 0x2, RZ ;  /* 0x0000000202027824 */ /* 0x000fe400078e00ff */
[----:B------:R-:W-:Y:S02]  /*2770*/  VIADD R14, R14, 0xffffffff ;  /* 0xffffffff0e0e7836 */ /* 0x000fe40000000000 */
[----:B------:R-:W-:-:S05]  /*2780*/  VIADD R3, R2, 0xfffc0000 ;  /* 0xfffc000002037836 */ /* 0x000fca0000000000 */
[----:B------:R-:W-:-:S13]  /*2790*/  ISETP.GE.U32.AND P0, PT, R3, -0x3ffff, PT ;  /* 0xfffc00010300780c */ /* 0x000fda0003f06070 */
[----:B------:R-:W-:Y:S05]  /*27a0*/  @P0 BRA `(.L_x_137) ;  /* 0xfffffffc00ec0947 */ /* 0x000fea000383ffff */
.L_x_136:
[----:B------:R-:W-:Y:S05]  /*27b0*/  BSYNC.RECONVERGENT B1 ;  /* 0x0000000000017941 */ /* 0x000fea0003800200 */
.L_x_135:
[----:B------:R-:W-:Y:S05]  /*27c0*/  BRA `(.L_x_138) ;  /* 0x00000000000c7947 */ /* 0x000fea0003800000 */
.L_x_134:
[----:B------:R-:W0:Y:S02]  /*27d0*/  FLO.U32 R3, R2 ;  /* 0x0000000200037300 */ /* 0x000e2400000e0000 */
[----:B0-----:R-:W-:-:S05]  /*27e0*/  IADD3 R3, PT, PT, R14, 0x1f, -R3 ;  /* 0x0000001f0e037810 */ /* 0x001fca0007ffe803 */
[----:B------:R-:W-:-:S07]  /*27f0*/  VIADD R14, R3, 0xfffffff3 ;  /* 0xfffffff3030e7836 */ /* 0x000fce0000000000 */
.L_x_138:
[----:B------:R-:W-:Y:S05]  /*2800*/  BSYNC.RECONVERGENT B0 ;  /* 0x0000000000007941 */ /* 0x000fea0003800200 */
.L_x_133:
        /* <DEDUP_REMOVED lines=13> */
[----:B------:R-:W-:-:S05]  /*28e0*/  SHF.L.U32 R3, R3, UR5, RZ ;  /* 0x0000000503037c19 */ /* 0x000fca00080006ff */
[----:B------:R-:W-:-:S05]  /*28f0*/  VIADD R3, R3, 0x1 ;  /* 0x0000000103037836 */ /* 0x000fca0000000000 */
        /* <DEDUP_REMOVED lines=20> */
.L_x_140:
[----:B------:R-:W-:Y:S01]  /*2a40*/  IMAD.MOV.U32 R11, RZ, RZ, 0x7f800000 ;  /* 0x7f800000ff0b7424 */ /* 0x000fe200078e00ff */
[----:B------:R-:W-:-:S04]  /*2a50*/  ISETP.NE.AND P0, PT, R16, RZ, PT ;  /* 0x000000ff1000720c */ /* 0x000fc80003f05270 */
[----:B------:R-:W-:-:S09]  /*2a60*/  FSEL R11, R11, -INF , !P0 ;  /* 0xff8000000b0b7808 */ /* 0x000fd20004000000 */
.L_x_141:
[----:B------:R-:W-:Y:S05]  /*2a70*/  BSYNC.RECONVERGENT B0 ;  /* 0x0000000000007941 */ /* 0x000fea0003800200 */
.L_x_139:
[----:B------:R-:W0:Y:S01]  /*2a80*/  LDC R10, c[0x0][0x398] ;  /* 0x0000e600ff0a7b82 */ /* 0x000e220000000800 */
[----:B------:R-:W1:Y:S01]  /*2a90*/  LDCU.64 UR12, c[0x0][0x3c0] ;  /* 0x00007800ff0c77ac */ /* 0x000e620008000a00 */
[----:B------:R-:W-:-:S06]  /*2aa0*/  UIADD3 UR5, UPT, UPT, UR4, 0x1, URZ ;  /* 0x0000000104057890 */ /* 0x000fcc000fffe0ff */
[----:B------:R-:W2:Y:S08]  /*2ab0*/  LDC R12, c[0x0][0x380] ;  /* 0x0000e000ff0c7b82 */ /* 0x000eb00000000800 */
[----:B------:R-:W3:Y:S01]  /*2ac0*/  LDC.64 R2, c[0x0][0x3b8] ;  /* 0x0000ee00ff027b82 */ /* 0x000ee20000000a00 */
[----:B0-----:R-:W-:-:S04]  /*2ad0*/  IMAD R13, R10, UR4, R7 ;  /* 0x000000040a0d7c24 */ /* 0x001fc8000f8e0207 */
[----:B-1----:R-:W-:Y:S01]  /*2ae0*/  IMAD R10, R13, UR12, R6 ;  /* 0x0000000c0d0a7c24 */ /* 0x002fe2000f8e0206 */
[----:B--2---:R-:W-:-:S03]  /*2af0*/  ISETP.NE.AND P0, PT, R12, UR5, PT ;  /* 0x000000050c007c0c */ /* 0x004fc6000bf05270 */
[----:B------:R-:W-:-:S04]  /*2b00*/  IMAD R13, R10, UR13, R5 ;  /* 0x0000000d0a0d7c24 */ /* 0x000fc8000f8e0205 */
[----:B---3--:R-:W-:-:S05]  /*2b10*/  IMAD.WIDE R2, R13, 0x4, R2 ;  /* 0x000000040d027825 */ /* 0x008fca00078e0202 */
[----:B------:R0:W-:Y:S01]  /*2b20*/  STG.E desc[UR10][R2.64], R11 ;  /* 0x0000000b02007986 */ /* 0x0001e2000c10190a */
[----:B------:R-:W-:Y:S05]  /*2b30*/  @!P0 EXIT ;  /* 0x000000000000894d */ /* 0x000fea0003800000 */
[----:B------:R-:W-:Y:S01]  /*2b40*/  UMOV UR4, UR5 ;  /* 0x0000000500047c82 */ /* 0x000fe20008000000 */
[----:B------:R-:W-:Y:S05]  /*2b50*/  BRA `(.L_x_142) ;  /* 0xffffffe800f07947 */ /* 0x000fea000383ffff */
.L_x_143:
        /* <DEDUP_REMOVED lines=10> */
.L_x_146:


//--------------------- .nv.shared.reserved.0     --------------------------
	.section	.nv.shared.reserved.0,"aw",@nobits
	.weak		__nv_reservedSMEM_offset_0_alias
	.size		__nv_reservedSMEM_offset_0_alias, 0, 64
	.other		__nv_reservedSMEM_offset_0_alias,@"STO_CUDA_RESERVED_SHARED STV_DEFAULT"
__nv_reservedSMEM_offset_0_alias:
	.zero		0
	.zero		64


//--------------------- .nv.constant0._Z20convolutionKernel_16iiiiPfiiiS_S_S_iiii --------------------------
	.section	.nv.constant0._Z20convolutionKernel_16iiiiPfiiiS_S_S_iiii,"a",@progbits
	.sectionflags	@""
	.align	4
.nv.constant0._Z20convolutionKernel_16iiiiPfiiiS_S_S_iiii:
	.zero		976


//--------------------- .nv.constant0._Z26depthwiseConvolutionKerneliiiiPfiiS_S_S_iiiii --------------------------
	.section	.nv.constant0._Z26depthwiseConvolutionKerneliiiiPfiiS_S_S_iiiii,"a",@progbits
	.sectionflags	@""
	.align	4
.nv.constant0._Z26depthwiseConvolutionKerneliiiiPfiiS_S_S_iiiii:
	.zero		972


//--------------------- .nv.constant0._Z20convolutionKernel_WBiiiiPfiiiS_S_S_iiiii --------------------------
	.section	.nv.constant0._Z20convolutionKernel_WBiiiiPfiiiS_S_S_iiiii,"a",@progbits
	.sectionflags	@""
	.align	4
.nv.constant0._Z20convolutionKernel_WBiiiiPfiiiS_S_S_iiiii:
	.zero		980


//--------------------- SYMBOLS --------------------------

	.type		.nv.reservedSmem.offset0,@object
	.size		.nv.reservedSmem.offset0,0x4
